// auto-generated by cutlass_sweep.gemm — config: {"arch": "sm_100", "cluster_m": 2, "cluster_n": 2, "dtype": "fp32", "dtype_b": "fp32", "layout": "nt", "stages": 0, "tile_k": 64, "tile_m": 64, "tile_n": 64}
#include "cutlass/cutlass.h"
#include "cutlass/gemm/collective/collective_builder.hpp"
#include "cutlass/gemm/device/gemm_universal_adapter.h"
#include "cutlass/gemm/kernel/gemm_universal.hpp"
#include "cutlass/epilogue/collective/collective_builder.hpp"

using ElemA = float;
using ElemB = float;
using ElemCD = float;
using Acc  = float;
using TileShape    = cute::Shape<cute::_64, cute::_64, cute::_64>;
using ClusterShape = cute::Shape<cute::_2, cute::_2, cute::_1>;

using CollectiveEpilogue = typename cutlass::epilogue::collective::CollectiveBuilder<
    cutlass::arch::Sm100, cutlass::arch::OpClassTensorOp,
    TileShape, ClusterShape,
    cutlass::epilogue::collective::EpilogueTileAuto,
    Acc, Acc,
    ElemCD, cutlass::layout::RowMajor, 128 / cutlass::sizeof_bits<ElemCD>::value,
    ElemCD, cutlass::layout::RowMajor, 128 / cutlass::sizeof_bits<ElemCD>::value,
    cutlass::epilogue::collective::EpilogueScheduleAuto
  >::CollectiveOp;

using CollectiveMainloop = typename cutlass::gemm::collective::CollectiveBuilder<
    cutlass::arch::Sm100, cutlass::arch::OpClassTensorOp,
    ElemA, cutlass::layout::RowMajor, 128 / cutlass::sizeof_bits<ElemA>::value,
    ElemB, cutlass::layout::ColumnMajor, 128 / cutlass::sizeof_bits<ElemB>::value,
    Acc,
    TileShape, ClusterShape,
    cutlass::gemm::collective::StageCountAutoCarveout<static_cast<int>(sizeof(typename CollectiveEpilogue::SharedStorage))>,
    cutlass::gemm::collective::KernelScheduleAuto
  >::CollectiveOp;

using GemmKernel = cutlass::gemm::kernel::GemmUniversal<
    cute::Shape<int,int,int,int>,
    CollectiveMainloop,
    CollectiveEpilogue
>;
using Gemm = cutlass::gemm::device::GemmUniversalAdapter<GemmKernel>;

// Force the device kernel symbol into the cubin without needing a host main.
auto* _anchor = &cutlass::device_kernel<GemmKernel>;


// ===== COMPILED SASS (sm_100a) =====

	.target	sm_100a

	.elftype	@"ET_EXEC"


//--------------------- .note.nv.tkinfo           --------------------------
	.section	.note.nv.tkinfo,"",@"SHT_NOTE"
	.sectionflags	@"SHF_NOTE_NV_TKINFO"
	.tkinfo
        /*0018*/ 	.word	0x00000002
        /*0030*/ 	.string	""
        /*0030*/ 	.string	"ptxas"
        /*0030*/ 	.string	"Cuda compilation tools, release 13.0, V13.0.88"
        /*0030*/ 	.string	"Build cuda_13.0.r13.0/compiler.36424714_0"
        /*0030*/ 	.string	"-arch sm_100a -m 64 "



//--------------------- .note.nv.cuinfo           --------------------------
	.section	.note.nv.cuinfo,"",@"SHT_NOTE"
	.sectionflags	@"SHF_NOTE_NV_CUINFO"
        /*0018*/ 	.short	0x0002
        /*001a*/ 	.short	0x0064
        /*001c*/ 	.short	0x0082
	.zero		2


//--------------------- .nv.info                  --------------------------
	.section	.nv.info,"",@"SHT_CUDA_INFO"
	.align	4


	//----- nvinfo : EIATTR_REGCOUNT
	.align		4
        /*0000*/ 	.byte	0x04, 0x2f
        /*0002*/ 	.short	(.L_19 - .L_18)
	.align		4
.L_18:
        /*0004*/ 	.word	index@(_ZN7cutlass13device_kernelINS_4gemm6kernel13GemmUniversalIN4cute5tupleIJiiiiEEENS1_10collective13CollectiveMmaINS1_35MainloopSm100TmaUmmaWarpSpecializedILi6ELi2ELi4ENS5_IJNS4_1CILi2EEESB_NSA_ILi1EEEEEEEENS5_IJNSA_ILi64EEESF_SF_EEEfNS5_IJlSC_lEEEfSH_NS4_8TiledMMAINS4_8MMA_AtomIJNS4_17SM100_MMA_TF32_SSINS_10tfloat32_tESL_fLi64ELi64ELNS4_4UMMA5MajorE0ELSN_0ELNSM_7ScaleInE0ELSO_0EEEEEENS4_6LayoutINS5_IJSC_SC_SC_EEENS5_IJNSA_ILi0EEEST_ST_EEEEENS5_IJNS4_10UnderscoreESW_SW_EEEEENS4_23SM90_TMA_LOAD_MULTICASTENS4_14ComposedLayoutINS4_7SwizzleILi3ELi4ELi3EEENS4_18smem_ptr_flag_bitsILi32EEENSR_INS5_IJNSA_ILi8EEENSA_ILi32EEEEEENS5_IJS16_SC_EEEEEEEvNS4_8identityESZ_S1A_vS1B_EENS_8epilogue10collective18CollectiveEpilogueINS1D_23Sm100TmaWarpSpecializedILi3ELi2ELi16ELb1ELb0EEEJSG_NS5_IJNSR_ISF_SC_EENSR_IS16_SC_EEEEEfSH_fSH_NS1D_6fusion15FusionCallbacksIS1H_NS1L_17LinearCombinationIffffLNS_15FloatRoundStyleE2EEESG_S1K_JEEENS4_5SM1004TMEM4LOAD26SM100_TMEM_LOAD_16dp128b8xENS4_13SM90_TMA_LOADES1A_NS4_17SM75_U32x4_LDSM_NENS4_14SM90_TMA_STOREES1A_NS4_17SM90_U32x4_STSM_NENS4_39AutoVectorizingCopyWithAssumedAlignmentILi128EEEEEEvvEEEEvNT_6ParamsE)
        /*0008*/ 	.word	0x0000004f


	//----- nvinfo : EIATTR_FRAME_SIZE
	.align		4
.L_19:
        /*000c*/ 	.byte	0x04, 0x11
        /*000e*/ 	.short	(.L_21 - .L_20)
	.align		4
.L_20:
        /*0010*/ 	.word	index@($__internal_2_$__cuda_sm10x_tcgen05_guardrail_trap_unallocated_columns_being_dealloced)
        /*0014*/ 	.word	0x00000000


	//----- nvinfo : EIATTR_FRAME_SIZE
	.align		4
.L_21:
        /*0018*/ 	.byte	0x04, 0x11
        /*001a*/ 	.short	(.L_23 - .L_22)
	.align		4
.L_22:
        /*001c*/ 	.word	index@($__internal_1_$__cuda_sm10x_tcgen05_guardrail_trap_phase_invalid_during_alloc)
        /*0020*/ 	.word	0x00000000


	//----- nvinfo : EIATTR_FRAME_SIZE
	.align		4
.L_23:
        /*0024*/ 	.byte	0x04, 0x11
        /*0026*/ 	.short	(.L_25 - .L_24)
	.align		4
.L_24:
        /*0028*/ 	.word	index@($__internal_0_$__cuda_sm10x_tcgen05_guardrail_trap_col_being_dealloced_not_returned_by_alloc)
        /*002c*/ 	.word	0x00000000


	//----- nvinfo : EIATTR_FRAME_SIZE
	.align		4
.L_25:
        /*0030*/ 	.byte	0x04, 0x11
        /*0032*/ 	.short	(.L_27 - .L_26)
	.align		4
.L_26:
        /*0034*/ 	.word	index@(_ZN7cutlass13device_kernelINS_4gemm6kernel13GemmUniversalIN4cute5tupleIJiiiiEEENS1_10collective13CollectiveMmaINS1_35MainloopSm100TmaUmmaWarpSpecializedILi6ELi2ELi4ENS5_IJNS4_1CILi2EEESB_NSA_ILi1EEEEEEEENS5_IJNSA_ILi64EEESF_SF_EEEfNS5_IJlSC_lEEEfSH_NS4_8TiledMMAINS4_8MMA_AtomIJNS4_17SM100_MMA_TF32_SSINS_10tfloat32_tESL_fLi64ELi64ELNS4_4UMMA5MajorE0ELSN_0ELNSM_7ScaleInE0ELSO_0EEEEEENS4_6LayoutINS5_IJSC_SC_SC_EEENS5_IJNSA_ILi0EEEST_ST_EEEEENS5_IJNS4_10UnderscoreESW_SW_EEEEENS4_23SM90_TMA_LOAD_MULTICASTENS4_14ComposedLayoutINS4_7SwizzleILi3ELi4ELi3EEENS4_18smem_ptr_flag_bitsILi32EEENSR_INS5_IJNSA_ILi8EEENSA_ILi32EEEEEENS5_IJS16_SC_EEEEEEEvNS4_8identityESZ_S1A_vS1B_EENS_8epilogue10collective18CollectiveEpilogueINS1D_23Sm100TmaWarpSpecializedILi3ELi2ELi16ELb1ELb0EEEJSG_NS5_IJNSR_ISF_SC_EENSR_IS16_SC_EEEEEfSH_fSH_NS1D_6fusion15FusionCallbacksIS1H_NS1L_17LinearCombinationIffffLNS_15FloatRoundStyleE2EEESG_S1K_JEEENS4_5SM1004TMEM4LOAD26SM100_TMEM_LOAD_16dp128b8xENS4_13SM90_TMA_LOADES1A_NS4_17SM75_U32x4_LDSM_NENS4_14SM90_TMA_STOREES1A_NS4_17SM90_U32x4_STSM_NENS4_39AutoVectorizingCopyWithAssumedAlignmentILi128EEEEEEvvEEEEvNT_6ParamsE)
        /*0038*/ 	.word	0x00000000


	//----- nvinfo : EIATTR_MIN_STACK_SIZE
	.align		4
.L_27:
        /*003c*/ 	.byte	0x04, 0x12
        /*003e*/ 	.short	(.L_29 - .L_28)
	.align		4
.L_28:
        /*0040*/ 	.word	index@(_ZN7cutlass13device_kernelINS_4gemm6kernel13GemmUniversalIN4cute5tupleIJiiiiEEENS1_10collective13CollectiveMmaINS1_35MainloopSm100TmaUmmaWarpSpecializedILi6ELi2ELi4ENS5_IJNS4_1CILi2EEESB_NSA_ILi1EEEEEEEENS5_IJNSA_ILi64EEESF_SF_EEEfNS5_IJlSC_lEEEfSH_NS4_8TiledMMAINS4_8MMA_AtomIJNS4_17SM100_MMA_TF32_SSINS_10tfloat32_tESL_fLi64ELi64ELNS4_4UMMA5MajorE0ELSN_0ELNSM_7ScaleInE0ELSO_0EEEEEENS4_6LayoutINS5_IJSC_SC_SC_EEENS5_IJNSA_ILi0EEEST_ST_EEEEENS5_IJNS4_10UnderscoreESW_SW_EEEEENS4_23SM90_TMA_LOAD_MULTICASTENS4_14ComposedLayoutINS4_7SwizzleILi3ELi4ELi3EEENS4_18smem_ptr_flag_bitsILi32EEENSR_INS5_IJNSA_ILi8EEENSA_ILi32EEEEEENS5_IJS16_SC_EEEEEEEvNS4_8identityESZ_S1A_vS1B_EENS_8epilogue10collective18CollectiveEpilogueINS1D_23Sm100TmaWarpSpecializedILi3ELi2ELi16ELb1ELb0EEEJSG_NS5_IJNSR_ISF_SC_EENSR_IS16_SC_EEEEEfSH_fSH_NS1D_6fusion15FusionCallbacksIS1H_NS1L_17LinearCombinationIffffLNS_15FloatRoundStyleE2EEESG_S1K_JEEENS4_5SM1004TMEM4LOAD26SM100_TMEM_LOAD_16dp128b8xENS4_13SM90_TMA_LOADES1A_NS4_17SM75_U32x4_LDSM_NENS4_14SM90_TMA_STOREES1A_NS4_17SM90_U32x4_STSM_NENS4_39AutoVectorizingCopyWithAssumedAlignmentILi128EEEEEEvvEEEEvNT_6ParamsE)
        /*0044*/ 	.word	0x00000000
.L_29:


//--------------------- .nv.compat                --------------------------
	.section	.nv.compat,"",@"SHT_CUDA_COMPAT_INFO"
	.align	4
        /*0000*/ 	.byte	0x02, 0x09, 0x01, 0x00, 0x02, 0x02, 0x02, 0x00, 0x02, 0x05, 0x05, 0x00, 0x03, 0x07, 0x01, 0x01
        /*0010*/ 	.byte	0x02, 0x03, 0x01, 0x00, 0x02, 0x06, 0x01, 0x00, 0x04, 0x0b, 0x08, 0x00, 0x09, 0x00, 0x00, 0x00
        /*0020*/ 	.byte	0x00, 0x00, 0x00, 0x00


//--------------------- .nv.info._ZN7cutlass13device_kernelINS_4gemm6kernel13GemmUniversalIN4cute5tupleIJiiiiEEENS1_10collective13CollectiveMmaINS1_35MainloopSm100TmaUmmaWarpSpecializedILi6ELi2ELi4ENS5_IJNS4_1CILi2EEESB_NSA_ILi1EEEEEEEENS5_IJNSA_ILi64EEESF_SF_EEEfNS5_IJlSC_lEEEfSH_NS4_8TiledMMAINS4_8MMA_AtomIJNS4_17SM100_MMA_TF32_SSINS_10tfloat32_tESL_fLi64ELi64ELNS4_4UMMA5MajorE0ELSN_0ELNSM_7ScaleInE0ELSO_0EEEEEENS4_6LayoutINS5_IJSC_SC_SC_EEENS5_IJNSA_ILi0EEEST_ST_EEEEENS5_IJNS4_10UnderscoreESW_SW_EEEEENS4_23SM90_TMA_LOAD_MULTICASTENS4_14ComposedLayoutINS4_7SwizzleILi3ELi4ELi3EEENS4_18smem_ptr_flag_bitsILi32EEENSR_INS5_IJNSA_ILi8EEENSA_ILi32EEEEEENS5_IJS16_SC_EEEEEEEvNS4_8identityESZ_S1A_vS1B_EENS_8epilogue10collective18CollectiveEpilogueINS1D_23Sm100TmaWarpSpecializedILi3ELi2ELi16ELb1ELb0EEEJSG_NS5_IJNSR_ISF_SC_EENSR_IS16_SC_EEEEEfSH_fSH_NS1D_6fusion15FusionCallbacksIS1H_NS1L_17LinearCombinationIffffLNS_15FloatRoundStyleE2EEESG_S1K_JEEENS4_5SM1004TMEM4LOAD26SM100_TMEM_LOAD_16dp128b8xENS4_13SM90_TMA_LOADES1A_NS4_17SM75_U32x4_LDSM_NENS4_14SM90_TMA_STOREES1A_NS4_17SM90_U32x4_STSM_NENS4_39AutoVectorizingCopyWithAssumedAlignmentILi128EEEEEEvvEEEEvNT_6ParamsE --------------------------
	.section	.nv.info._ZN7cutlass13device_kernelINS_4gemm6kernel13GemmUniversalIN4cute5tupleIJiiiiEEENS1_10collective13CollectiveMmaINS1_35MainloopSm100TmaUmmaWarpSpecializedILi6ELi2ELi4ENS5_IJNS4_1CILi2EEESB_NSA_ILi1EEEEEEEENS5_IJNSA_ILi64EEESF_SF_EEEfNS5_IJlSC_lEEEfSH_NS4_8TiledMMAINS4_8MMA_AtomIJNS4_17SM100_MMA_TF32_SSINS_10tfloat32_tESL_fLi64ELi64ELNS4_4UMMA5MajorE0ELSN_0ELNSM_7ScaleInE0ELSO_0EEEEEENS4_6LayoutINS5_IJSC_SC_SC_EEENS5_IJNSA_ILi0EEEST_ST_EEEEENS5_IJNS4_10UnderscoreESW_SW_EEEEENS4_23SM90_TMA_LOAD_MULTICASTENS4_14ComposedLayoutINS4_7SwizzleILi3ELi4ELi3EEENS4_18smem_ptr_flag_bitsILi32EEENSR_INS5_IJNSA_ILi8EEENSA_ILi32EEEEEENS5_IJS16_SC_EEEEEEEvNS4_8identityESZ_S1A_vS1B_EENS_8epilogue10collective18CollectiveEpilogueINS1D_23Sm100TmaWarpSpecializedILi3ELi2ELi16ELb1ELb0EEEJSG_NS5_IJNSR_ISF_SC_EENSR_IS16_SC_EEEEEfSH_fSH_NS1D_6fusion15FusionCallbacksIS1H_NS1L_17LinearCombinationIffffLNS_15FloatRoundStyleE2EEESG_S1K_JEEENS4_5SM1004TMEM4LOAD26SM100_TMEM_LOAD_16dp128b8xENS4_13SM90_TMA_LOADES1A_NS4_17SM75_U32x4_LDSM_NENS4_14SM90_TMA_STOREES1A_NS4_17SM90_U32x4_STSM_NENS4_39AutoVectorizingCopyWithAssumedAlignmentILi128EEEEEEvvEEEEvNT_6ParamsE,"",@"SHT_CUDA_INFO"
	.sectionflags	@""
	.align	4


	//----- nvinfo : EIATTR_CUDA_API_VERSION
	.align		4
        /*0000*/ 	.byte	0x04, 0x37
        /*0002*/ 	.short	(.L_31 - .L_30)
.L_30:
        /*0004*/ 	.word	0x00000082


	//----- nvinfo : EIATTR_KPARAM_INFO
	.align		4
.L_31:
        /*0008*/ 	.byte	0x04, 0x17
        /*000a*/ 	.short	(.L_33 - .L_32)
.L_32:
        /*000c*/ 	.word	0x00000000
        /*0010*/ 	.short	0x0000
        /*0012*/ 	.short	0x0000
        /*0014*/ 	.byte	0x00, 0xf0, 0x01, 0x20


	//----- nvinfo : EIATTR_AT_ENTRY_FRAGMENTS
	.align		4
.L_33:
        /*0018*/ 	.byte	0x04, 0x4f
        /*001a*/ 	.short	(.L_35 - .L_34)


	//   ....[0]....
.L_34:
        /*001c*/ 	.word	0x00000006


	//----- nvinfo : EIATTR_RESERVED_SMEM_USED
	.align		4
.L_35:
        /*0020*/ 	.byte	0x01, 0x41
	.zero		2


	//----- nvinfo : EIATTR_SPARSE_MMA_MASK
	.align		4
        /*0024*/ 	.byte	0x03, 0x50
        /*0026*/ 	.short	0x0000


	//----- nvinfo : EIATTR_TCGEN05_1CTA_USED
	.align		4
        /*0028*/ 	.byte	0x01, 0x51
	.zero		2


	//----- nvinfo : EIATTR_MAXREG_COUNT
	.align		4
        /*002c*/ 	.byte	0x03, 0x1b
        /*002e*/ 	.short	0x00ff


	//----- nvinfo : EIATTR_NUM_BARRIERS
	.align		4
        /*0030*/ 	.byte	0x02, 0x4c
        /*0032*/ 	.byte	0x07
	.zero		1


	//----- nvinfo : EIATTR_EXTERNS
	.align		4
        /*0034*/ 	.byte	0x04, 0x0f
        /*0036*/ 	.short	(.L_37 - .L_36)


	//   ....[0]....
	.align		4
.L_36:
        /*0038*/ 	.word	index@(__assertfail)


	//----- nvinfo : EIATTR_MERCURY_ISA_VERSION
	.align		4
.L_37:
        /*003c*/ 	.byte	0x03, 0x5f
        /*003e*/ 	.short	0x0101


	//----- nvinfo : EIATTR_INT_WARP_WIDE_INSTR_OFFSETS
	.align		4
        /*0040*/ 	.byte	0x04, 0x31
        /*0042*/ 	.short	(.L_39 - .L_38)


	//   ....[0]....
.L_38:
        /*0044*/ 	.word	0x000043d0


	//   ....[1]....
        /*0048*/ 	.word	0x00004400


	//   ....[2]....
        /*004c*/ 	.word	0x00004420


	//   ....[3]....
        /*0050*/ 	.word	0x00004ff0


	//   ....[4]....
        /*0054*/ 	.word	0x00005070


	//   ....[5]....
        /*0058*/ 	.word	0x00005170


	//   ....[6]....
        /*005c*/ 	.word	0x00005280


	//----- nvinfo : EIATTR_COOP_GROUP_MASK_REGIDS
	.align		4
.L_39:
        /*0060*/ 	.byte	0x04, 0x29
        /*0062*/ 	.short	(.L_41 - .L_40)


	//   ....[0]....
.L_40:
        /*0064*/ 	.word	0xffffffff


	//   ....[1]....
        /*0068*/ 	.word	0xffffffff


	//   ....[2]....
        /*006c*/ 	.word	0xffffffff


	//   ....[3]....
        /*0070*/ 	.word	0xffffffff


	//   ....[4]....
        /*0074*/ 	.word	0xffffffff


	//   ....[5]....
        /*0078*/ 	.word	0xffffffff


	//   ....[6]....
        /*007c*/ 	.word	0xffffffff


	//   ....[7]....
        /*0080*/ 	.word	0xffffffff


	//   ....[8]....
        /*0084*/ 	.word	0xffffffff


	//   ....[9]....
        /*0088*/ 	.word	0xffffffff


	//   ....[10]....
        /*008c*/ 	.word	0xffffffff


	//   ....[11]....
        /*0090*/ 	.word	0xffffffff


	//   ....[12]....
        /*0094*/ 	.word	0xffffffff


	//   ....[13]....
        /*0098*/ 	.word	0xffffffff


	//----- nvinfo : EIATTR_COOP_GROUP_INSTR_OFFSETS
	.align		4
.L_41:
        /*009c*/ 	.byte	0x04, 0x28
        /*009e*/ 	.short	(.L_43 - .L_42)


	//   ....[0]....
.L_42:
        /*00a0*/ 	.word	0x00000080


	//   ....[1]....
        /*00a4*/ 	.word	0x000004f0


	//   ....[2]....
        /*00a8*/ 	.word	0x000006e0


	//   ....[3]....
        /*00ac*/ 	.word	0x00000860


	//   ....[4]....
        /*00b0*/ 	.word	0x00000960


	//   ....[5]....
        /*00b4*/ 	.word	0x00000ad0


	//   ....[6]....
        /*00b8*/ 	.word	0x00000c70


	//   ....[7]....
        /*00bc*/ 	.word	0x00000e20


	//   ....[8]....
        /*00c0*/ 	.word	0x00002420


	//   ....[9]....
        /*00c4*/ 	.word	0x00003400


	//   ....[10]....
        /*00c8*/ 	.word	0x00003610


	//   ....[11]....
        /*00cc*/ 	.word	0x00003640


	//   ....[12]....
        /*00d0*/ 	.word	0x000042b0


	//   ....[13]....
        /*00d4*/ 	.word	0x000044e0


	//----- nvinfo : EIATTR_VRC_CTA_INIT_COUNT
	.align		4
.L_43:
        /*00d8*/ 	.byte	0x02, 0x4a
        /*00da*/ 	.byte	0x80
	.zero		1


	//----- nvinfo : EIATTR_SYSCALL_OFFSETS
	.align		4
        /*00dc*/ 	.byte	0x04, 0x46
        /*00de*/ 	.short	(.L_45 - .L_44)


	//   ....[0]....
.L_44:
        /*00e0*/ 	.word	0x00005f90


	//   ....[1]....
        /*00e4*/ 	.word	0x00006080


	//   ....[2]....
        /*00e8*/ 	.word	0x000069a0


	//   ....[3]....
        /*00ec*/ 	.word	0x00007200


	//----- nvinfo : EIATTR_MBARRIER_INSTR_OFFSETS
	.align		4
.L_45:
        /*00f0*/ 	.byte	0x04, 0x39
        /*00f2*/ 	.short	(.L_47 - .L_46)


	//   ....[0]....
.L_46:
        /*00f4*/ 	.word	0x00000610
        /*00f8*/ 	.word	0x000000ff
        /*00fc*/ 	.word	0x00000000
        /*0100*/ 	.short	0x0100
        /*0102*/ 	.byte	0x04
	.zero		1


	//   ....[1]....
        /*0104*/ 	.word	0x00000620
        /*0108*/ 	.word	0x000000ff
        /*010c*/ 	.word	0x00000030
        /*0110*/ 	.short	0x0100
        /*0112*/ 	.byte	0x04
	.zero		1


	//   ....[2]....
        /*0114*/ 	.word	0x00000630
        /*0118*/ 	.word	0x000000ff
        /*011c*/ 	.word	0x00000008
        /*0120*/ 	.short	0x0100
        /*0122*/ 	.byte	0x04
	.zero		1


	//   ....[3]....
        /*0124*/ 	.word	0x00000640
        /*0128*/ 	.word	0x000000ff
        /*012c*/ 	.word	0x00000038
        /*0130*/ 	.short	0x0100
        /*0132*/ 	.byte	0x04
	.zero		1


	//   ....[4]....
        /*0134*/ 	.word	0x00000650
        /*0138*/ 	.word	0x000000ff
        /*013c*/ 	.word	0x00000010
        /*0140*/ 	.short	0x0100
        /*0142*/ 	.byte	0x04
	.zero		1


	//   ....[5]....
        /*0144*/ 	.word	0x00000660
        /*0148*/ 	.word	0x000000ff
        /*014c*/ 	.word	0x00000040
        /*0150*/ 	.short	0x0100
        /*0152*/ 	.byte	0x04
	.zero		1


	//   ....[6]....
        /*0154*/ 	.word	0x00000670
        /*0158*/ 	.word	0x000000ff
        /*015c*/ 	.word	0x00000018
        /*0160*/ 	.short	0x0100
        /*0162*/ 	.byte	0x04
	.zero		1


	//   ....[7]....
        /*0164*/ 	.word	0x00000680
        /*0168*/ 	.word	0x000000ff
        /*016c*/ 	.word	0x00000048
        /*0170*/ 	.short	0x0100
        /*0172*/ 	.byte	0x04
	.zero		1


	//   ....[8]....
        /*0174*/ 	.word	0x00000690
        /*0178*/ 	.word	0x000000ff
        /*017c*/ 	.word	0x00000020
        /*0180*/ 	.short	0x0100
        /*0182*/ 	.byte	0x04
	.zero		1


	//   ....[9]....
        /*0184*/ 	.word	0x000006a0
        /*0188*/ 	.word	0x000000ff
        /*018c*/ 	.word	0x00000050
        /*0190*/ 	.short	0x0100
        /*0192*/ 	.byte	0x04
	.zero		1


	//   ....[10]....
        /*0194*/ 	.word	0x000006b0
        /*0198*/ 	.word	0x000000ff
        /*019c*/ 	.word	0x00000028
        /*01a0*/ 	.short	0x0100
        /*01a2*/ 	.byte	0x04
	.zero		1


	//   ....[11]....
        /*01a4*/ 	.word	0x000006c0
        /*01a8*/ 	.word	0x000000ff
        /*01ac*/ 	.word	0x00000058
        /*01b0*/ 	.short	0x0100
        /*01b2*/ 	.byte	0x04
	.zero		1


	//   ....[12]....
        /*01b4*/ 	.word	0x000007f0
        /*01b8*/ 	.word	0x000000ff
        /*01bc*/ 	.word	0x00000060
        /*01c0*/ 	.short	0x0100
        /*01c2*/ 	.byte	0x04
	.zero		1


	//   ....[13]....
        /*01c4*/ 	.word	0x00000800
        /*01c8*/ 	.word	0x000000ff
        /*01cc*/ 	.word	0x00000078
        /*01d0*/ 	.short	0x0100
        /*01d2*/ 	.byte	0x04
	.zero		1


	//   ....[14]....
        /*01d4*/ 	.word	0x00000810
        /*01d8*/ 	.word	0x000000ff
        /*01dc*/ 	.word	0x00000068
        /*01e0*/ 	.short	0x0100
        /*01e2*/ 	.byte	0x04
	.zero		1


	//   ....[15]....
        /*01e4*/ 	.word	0x00000820
        /*01e8*/ 	.word	0x000000ff
        /*01ec*/ 	.word	0x00000080
        /*01f0*/ 	.short	0x0100
        /*01f2*/ 	.byte	0x04
	.zero		1


	//   ....[16]....
        /*01f4*/ 	.word	0x00000830
        /*01f8*/ 	.word	0x000000ff
        /*01fc*/ 	.word	0x00000070
        /*0200*/ 	.short	0x0100
        /*0202*/ 	.byte	0x04
	.zero		1


	//   ....[17]....
        /*0204*/ 	.word	0x00000840
        /*0208*/ 	.word	0x000000ff
        /*020c*/ 	.word	0x00000088
        /*0210*/ 	.short	0x0100
        /*0212*/ 	.byte	0x04
	.zero		1


	//   ....[18]....
        /*0214*/ 	.word	0x00000930
        /*0218*/ 	.word	0x000000ff
        /*021c*/ 	.word	0x00000090
        /*0220*/ 	.short	0x0100
        /*0222*/ 	.byte	0x06
	.zero		1


	//   ....[19]....
        /*0224*/ 	.word	0x00000940
        /*0228*/ 	.word	0x000000ff
        /*022c*/ 	.word	0x00000098
        /*0230*/ 	.short	0x0100
        /*0232*/ 	.byte	0x06
	.zero		1


	//   ....[20]....
        /*0234*/ 	.word	0x00000a80
        /*0238*/ 	.word	0x000000ff
        /*023c*/ 	.word	0x000000a0
        /*0240*/ 	.short	0x0100
        /*0242*/ 	.byte	0x06
	.zero		1


	//   ....[21]....
        /*0244*/ 	.word	0x00000a90
        /*0248*/ 	.word	0x000000ff
        /*024c*/ 	.word	0x000000b0
        /*0250*/ 	.short	0x0100
        /*0252*/ 	.byte	0x06
	.zero		1


	//   ....[22]....
        /*0254*/ 	.word	0x00000aa0
        /*0258*/ 	.word	0x000000ff
        /*025c*/ 	.word	0x000000a8
        /*0260*/ 	.short	0x0100
        /*0262*/ 	.byte	0x06
	.zero		1


	//   ....[23]....
        /*0264*/ 	.word	0x00000ab0
        /*0268*/ 	.word	0x000000ff
        /*026c*/ 	.word	0x000000b8
        /*0270*/ 	.short	0x0100
        /*0272*/ 	.byte	0x06
	.zero		1


	//   ....[24]....
        /*0274*/ 	.word	0x00000be0
        /*0278*/ 	.word	0x000000ff
        /*027c*/ 	.word	0x000000c0
        /*0280*/ 	.short	0x0100
        /*0282*/ 	.byte	0x04
	.zero		1


	//   ....[25]....
        /*0284*/ 	.word	0x00000bf0
        /*0288*/ 	.word	0x000000ff
        /*028c*/ 	.word	0x000000e0
        /*0290*/ 	.short	0x0100
        /*0292*/ 	.byte	0x04
	.zero		1


	//   ....[26]....
        /*0294*/ 	.word	0x00000c00
        /*0298*/ 	.word	0x000000ff
        /*029c*/ 	.word	0x000000c8
        /*02a0*/ 	.short	0x0100
        /*02a2*/ 	.byte	0x04
	.zero		1


	//   ....[27]....
        /*02a4*/ 	.word	0x00000c10
        /*02a8*/ 	.word	0x000000ff
        /*02ac*/ 	.word	0x000000e8
        /*02b0*/ 	.short	0x0100
        /*02b2*/ 	.byte	0x04
	.zero		1


	//   ....[28]....
        /*02b4*/ 	.word	0x00000c20
        /*02b8*/ 	.word	0x000000ff
        /*02bc*/ 	.word	0x000000d0
        /*02c0*/ 	.short	0x0100
        /*02c2*/ 	.byte	0x04
	.zero		1


	//   ....[29]....
        /*02c4*/ 	.word	0x00000c30
        /*02c8*/ 	.word	0x000000ff
        /*02cc*/ 	.word	0x000000f0
        /*02d0*/ 	.short	0x0100
        /*02d2*/ 	.byte	0x04
	.zero		1


	//   ....[30]....
        /*02d4*/ 	.word	0x00000c40
        /*02d8*/ 	.word	0x000000ff
        /*02dc*/ 	.word	0x000000d8
        /*02e0*/ 	.short	0x0100
        /*02e2*/ 	.byte	0x04
	.zero		1


	//   ....[31]....
        /*02e4*/ 	.word	0x00000c50
        /*02e8*/ 	.word	0x000000ff
        /*02ec*/ 	.word	0x000000f8
        /*02f0*/ 	.short	0x0100
        /*02f2*/ 	.byte	0x04
	.zero		1


	//   ....[32]....
        /*02f4*/ 	.word	0x00000d40
        /*02f8*/ 	.word	0x000000ff
        /*02fc*/ 	.word	0x00000100
        /*0300*/ 	.short	0x0100
        /*0302*/ 	.byte	0x04
	.zero		1


	//   ....[33]....
        /*0304*/ 	.word	0x00000d50
        /*0308*/ 	.word	0x000000ff
        /*030c*/ 	.word	0x00000110
        /*0310*/ 	.short	0x0100
        /*0312*/ 	.byte	0x04
	.zero		1


	//   ....[34]....
        /*0314*/ 	.word	0x00000d60
        /*0318*/ 	.word	0x000000ff
        /*031c*/ 	.word	0x00000108
        /*0320*/ 	.short	0x0100
        /*0322*/ 	.byte	0x04
	.zero		1


	//   ....[35]....
        /*0324*/ 	.word	0x00000d70
        /*0328*/ 	.word	0x000000ff
        /*032c*/ 	.word	0x00000118
        /*0330*/ 	.short	0x0100
        /*0332*/ 	.byte	0x04
	.zero		1


	//   ....[36]....
        /*0334*/ 	.word	0x00001a10
        /*0338*/ 	.word	0x00000000
        /*033c*/ 	.word	0x00000110
        /*0340*/ 	.short	0x010a
        /*0342*/ 	.byte	0xff
	.zero		1


	//   ....[37]....
        /*0344*/ 	.word	0x00001a40
        /*0348*/ 	.word	0x00000000
        /*034c*/ 	.word	0x00000100
        /*0350*/ 	.short	0x0101
        /*0352*/ 	.byte	0xff
	.zero		1


	//   ....[38]....
        /*0354*/ 	.word	0x00001b20
        /*0358*/ 	.word	0x000000ff
        /*035c*/ 	.word	0x00000030
        /*0360*/ 	.short	0x010a
        /*0362*/ 	.byte	0x04
	.zero		1


	//   ....[39]....
        /*0364*/ 	.word	0x00001ba0
        /*0368*/ 	.word	0x000000ff
        /*036c*/ 	.word	0x00000030
        /*0370*/ 	.short	0x010a
        /*0372*/ 	.byte	0x21
	.zero		1


	//   ....[40]....
        /*0374*/ 	.word	0x00001ce0
        /*0378*/ 	.word	0x000000ff
        /*037c*/ 	.word	0x00000030
        /*0380*/ 	.short	0x010a
        /*0382*/ 	.byte	0x04
	.zero		1


	//   ....[41]....
        /*0384*/ 	.word	0x00001fa0
        /*0388*/ 	.word	0x000000ff
        /*038c*/ 	.word	0x00000098
        /*0390*/ 	.short	0x0101
        /*0392*/ 	.byte	0x15
	.zero		1


	//   ....[42]....
        /*0394*/ 	.word	0x00001fc0
        /*0398*/ 	.word	0x000000ff
        /*039c*/ 	.word	0x00000030
        /*03a0*/ 	.short	0x010a
        /*03a2*/ 	.byte	0x04
	.zero		1


	//   ....[43]....
        /*03a4*/ 	.word	0x00002040
        /*03a8*/ 	.word	0x000000ff
        /*03ac*/ 	.word	0x00000030
        /*03b0*/ 	.short	0x010a
        /*03b2*/ 	.byte	0x21
	.zero		1


	//   ....[44]....
        /*03b4*/ 	.word	0x00002180
        /*03b8*/ 	.word	0x000000ff
        /*03bc*/ 	.word	0x00000030
        /*03c0*/ 	.short	0x010a
        /*03c2*/ 	.byte	0x04
	.zero		1


	//   ....[45]....
        /*03c4*/ 	.word	0x00002450
        /*03c8*/ 	.word	0x00000003
        /*03cc*/ 	.word	0x000000a0
        /*03d0*/ 	.short	0x010a
        /*03d2*/ 	.byte	0xff
	.zero		1


	//   ....[46]....
        /*03d4*/ 	.word	0x000025a0
        /*03d8*/ 	.word	0x00000000
        /*03dc*/ 	.word	0x00000000
        /*03e0*/ 	.short	0x0101
        /*03e2*/ 	.byte	0xff
	.zero		1


	//   ....[47]....
        /*03e4*/ 	.word	0x00002b60
        /*03e8*/ 	.word	0x000000ff
        /*03ec*/ 	.word	0x00000000
        /*03f0*/ 	.short	0x010a
        /*03f2*/ 	.byte	0x04
	.zero		1


	//   ....[48]....
        /*03f4*/ 	.word	0x00002bf0
        /*03f8*/ 	.word	0x000000ff
        /*03fc*/ 	.word	0x00000000
        /*0400*/ 	.short	0x010a
        /*0402*/ 	.byte	0x05
	.zero		1


	//   ....[49]....
        /*0404*/ 	.word	0x00002c80
        /*0408*/ 	.word	0x000000ff
        /*040c*/ 	.word	0x00000000
        /*0410*/ 	.short	0x010a
        /*0412*/ 	.byte	0x05
	.zero		1


	//   ....[50]....
        /*0414*/ 	.word	0x00002d10
        /*0418*/ 	.word	0x000000ff
        /*041c*/ 	.word	0x00000000
        /*0420*/ 	.short	0x010a
        /*0422*/ 	.byte	0x05
	.zero		1


	//   ....[51]....
        /*0424*/ 	.word	0x00002da0
        /*0428*/ 	.word	0x000000ff
        /*042c*/ 	.word	0x00000000
        /*0430*/ 	.short	0x010a
        /*0432*/ 	.byte	0x05
	.zero		1


	//   ....[52]....
        /*0434*/ 	.word	0x00002e40
        /*0438*/ 	.word	0x00000000
        /*043c*/ 	.word	0x00000000
        /*0440*/ 	.short	0x010a
        /*0442*/ 	.byte	0xff
	.zero		1


	//   ....[53]....
        /*0444*/ 	.word	0x00002f60
        /*0448*/ 	.word	0x00000002
        /*044c*/ 	.word	0x00000100
        /*0450*/ 	.short	0x010a
        /*0452*/ 	.byte	0xff
	.zero		1


	//   ....[54]....
        /*0454*/ 	.word	0x00002fd0
        /*0458*/ 	.word	0x00000002
        /*045c*/ 	.word	0x00000000
        /*0460*/ 	.short	0x0101
        /*0462*/ 	.byte	0xff
	.zero		1


	//   ....[55]....
        /*0464*/ 	.word	0x00002ff0
        /*0468*/ 	.word	0x000000ff
        /*046c*/ 	.word	0x000000b0
        /*0470*/ 	.short	0x010a
        /*0472*/ 	.byte	0x04
	.zero		1


	//   ....[56]....
        /*0474*/ 	.word	0x00003110
        /*0478*/ 	.word	0x00000002
        /*047c*/ 	.word	0x000000a0
        /*0480*/ 	.short	0x010a
        /*0482*/ 	.byte	0xff
	.zero		1


	//   ....[57]....
        /*0484*/ 	.word	0x00003210
        /*0488*/ 	.word	0x00000002
        /*048c*/ 	.word	0x00000000
        /*0490*/ 	.short	0x0101
        /*0492*/ 	.byte	0xff
	.zero		1


	//   ....[58]....
        /*0494*/ 	.word	0x000032a0
        /*0498*/ 	.word	0x000000ff
        /*049c*/ 	.word	0x000000b0
        /*04a0*/ 	.short	0x0106
        /*04a2*/ 	.byte	0x04
	.zero		1


	//   ....[59]....
        /*04a4*/ 	.word	0x000032c0
        /*04a8*/ 	.word	0x000000ff
        /*04ac*/ 	.word	0x000000b0
        /*04b0*/ 	.short	0x010a
        /*04b2*/ 	.byte	0x04
	.zero		1


	//   ....[60]....
        /*04b4*/ 	.word	0x00003350
        /*04b8*/ 	.word	0x000000ff
        /*04bc*/ 	.word	0x000000b0
        /*04c0*/ 	.short	0x0106
        /*04c2*/ 	.byte	0x07
	.zero		1


	//   ....[61]....
        /*04c4*/ 	.word	0x00003390
        /*04c8*/ 	.word	0x00000000
        /*04cc*/ 	.word	0x000000b0
        /*04d0*/ 	.short	0x010a
        /*04d2*/ 	.byte	0xff
	.zero		1


	//   ....[62]....
        /*04d4*/ 	.word	0x00003960
        /*04d8*/ 	.word	0x00000000
        /*04dc*/ 	.word	0x000000a0
        /*04e0*/ 	.short	0x010a
        /*04e2*/ 	.byte	0xff
	.zero		1


	//   ....[63]....
        /*04e4*/ 	.word	0x00003a60
        /*04e8*/ 	.word	0x00000003
        /*04ec*/ 	.word	0x00000000
        /*04f0*/ 	.short	0x0101
        /*04f2*/ 	.byte	0xff
	.zero		1


	//   ....[64]....
        /*04f4*/ 	.word	0x00003a70
        /*04f8*/ 	.word	0x000000ff
        /*04fc*/ 	.word	0x00000000
        /*0500*/ 	.short	0x010a
        /*0502*/ 	.byte	0x04
	.zero		1


	//   ....[65]....
        /*0504*/ 	.word	0x00003af0
        /*0508*/ 	.word	0x000000ff
        /*050c*/ 	.word	0x000000e0
        /*0510*/ 	.short	0x010a
        /*0512*/ 	.byte	0x2e
	.zero		1


	//   ....[66]....
        /*0514*/ 	.word	0x00003bd0
        /*0518*/ 	.word	0x000000ff
        /*051c*/ 	.word	0x00000000
        /*0520*/ 	.short	0x010a
        /*0522*/ 	.byte	0x07
	.zero		1


	//   ....[67]....
        /*0524*/ 	.word	0x00003d10
        /*0528*/ 	.word	0x000000ff
        /*052c*/ 	.word	0x00000000
        /*0530*/ 	.short	0x010a
        /*0532*/ 	.byte	0x04
	.zero		1


	//   ....[68]....
        /*0534*/ 	.word	0x000040e0
        /*0538*/ 	.word	0x000000ff
        /*053c*/ 	.word	0x00000000
        /*0540*/ 	.short	0x010a
        /*0542*/ 	.byte	0x04
	.zero		1


	//   ....[69]....
        /*0544*/ 	.word	0x00004170
        /*0548*/ 	.word	0x000000ff
        /*054c*/ 	.word	0x00000000
        /*0550*/ 	.short	0x010a
        /*0552*/ 	.byte	0x05
	.zero		1


	//   ....[70]....
        /*0554*/ 	.word	0x00004200
        /*0558*/ 	.word	0x000000ff
        /*055c*/ 	.word	0x00000000
        /*0560*/ 	.short	0x010a
        /*0562*/ 	.byte	0x05
	.zero		1


	//   ....[71]....
        /*0564*/ 	.word	0x00004290
        /*0568*/ 	.word	0x000000ff
        /*056c*/ 	.word	0x00000000
        /*0570*/ 	.short	0x010a
        /*0572*/ 	.byte	0x04
	.zero		1


	//   ....[72]....
        /*0574*/ 	.word	0x00004720
        /*0578*/ 	.word	0x0000000c
        /*057c*/ 	.word	0x000000a0
        /*0580*/ 	.short	0x010a
        /*0582*/ 	.byte	0xff
	.zero		1


	//   ....[73]....
        /*0584*/ 	.word	0x00004890
        /*0588*/ 	.word	0x00000000
        /*058c*/ 	.word	0x00000000
        /*0590*/ 	.short	0x0101
        /*0592*/ 	.byte	0xff
	.zero		1


	//   ....[74]....
        /*0594*/ 	.word	0x00004d10
        /*0598*/ 	.word	0x000000ff
        /*059c*/ 	.word	0x00000098
        /*05a0*/ 	.short	0x010a
        /*05a2*/ 	.byte	0x18
	.zero		1


	//   ....[75]....
        /*05a4*/ 	.word	0x00004ed0
        /*05a8*/ 	.word	0x000000ff
        /*05ac*/ 	.word	0x00000078
        /*05b0*/ 	.short	0x010a
        /*05b2*/ 	.byte	0x04
	.zero		1


	//   ....[76]....
        /*05b4*/ 	.word	0x000050a0
        /*05b8*/ 	.word	0x000000ff
        /*05bc*/ 	.word	0x00000060
        /*05c0*/ 	.short	0x010b
        /*05c2*/ 	.byte	0x04
	.zero		1


	//   ....[77]....
        /*05c4*/ 	.word	0x000050b0
        /*05c8*/ 	.word	0x000000ff
        /*05cc*/ 	.word	0x00000000
        /*05d0*/ 	.short	0x0101
        /*05d2*/ 	.byte	0x14
	.zero		1


	//   ....[78]....
        /*05d4*/ 	.word	0x000050c0
        /*05d8*/ 	.word	0x000000ff
        /*05dc*/ 	.word	0x00000078
        /*05e0*/ 	.short	0x010a
        /*05e2*/ 	.byte	0x05
	.zero		1


	//   ....[79]....
        /*05e4*/ 	.word	0x000052b0
        /*05e8*/ 	.word	0x000000ff
        /*05ec*/ 	.word	0x00000060
        /*05f0*/ 	.short	0x010b
        /*05f2*/ 	.byte	0x05
	.zero		1


	//   ....[80]....
        /*05f4*/ 	.word	0x000052c0
        /*05f8*/ 	.word	0x000000ff
        /*05fc*/ 	.word	0x00000000
        /*0600*/ 	.short	0x0101
        /*0602*/ 	.byte	0x04
	.zero		1


	//   ....[81]....
        /*0604*/ 	.word	0x00005360
        /*0608*/ 	.word	0x000000ff
        /*060c*/ 	.word	0x00000000
        /*0610*/ 	.short	0x010a
        /*0612*/ 	.byte	0x04
	.zero		1


	//   ....[82]....
        /*0614*/ 	.word	0x000053f0
        /*0618*/ 	.word	0x000000ff
        /*061c*/ 	.word	0x00000000
        /*0620*/ 	.short	0x010a
        /*0622*/ 	.byte	0x05
	.zero		1


	//   ....[83]....
        /*0624*/ 	.word	0x00005490
        /*0628*/ 	.word	0x00000000
        /*062c*/ 	.word	0x00000000
        /*0630*/ 	.short	0x010a
        /*0632*/ 	.byte	0xff
	.zero		1


	//   ....[84]....
        /*0634*/ 	.word	0x00005800
        /*0638*/ 	.word	0x00000000
        /*063c*/ 	.word	0x000000a0
        /*0640*/ 	.short	0x010a
        /*0642*/ 	.byte	0xff
	.zero		1


	//   ....[85]....
        /*0644*/ 	.word	0x000058d0
        /*0648*/ 	.word	0x00000000
        /*064c*/ 	.word	0x00000000
        /*0650*/ 	.short	0x0101
        /*0652*/ 	.byte	0xff
	.zero		1


	//   ....[86]....
        /*0654*/ 	.word	0x00006520
        /*0658*/ 	.word	0x00000002
        /*065c*/ 	.word	0x00000060
        /*0660*/ 	.short	0x010a
        /*0662*/ 	.byte	0xff
	.zero		1


	//   ....[87]....
        /*0664*/ 	.word	0x00006560
        /*0668*/ 	.word	0x00000048
        /*066c*/ 	.word	0x000000c0
        /*0670*/ 	.short	0x010a
        /*0672*/ 	.byte	0xff
	.zero		1


	//   ....[88]....
        /*0674*/ 	.word	0x00006650
        /*0678*/ 	.word	0x00000002
        /*067c*/ 	.word	0x00000060
        /*0680*/ 	.short	0x010a
        /*0682*/ 	.byte	0xff
	.zero		1


	//   ....[89]....
        /*0684*/ 	.word	0x00006880
        /*0688*/ 	.word	0x00000048
        /*068c*/ 	.word	0x000000c0
        /*0690*/ 	.short	0x010a
        /*0692*/ 	.byte	0xff
	.zero		1


	//   ....[90]....
        /*0694*/ 	.word	0x00006f20
        /*0698*/ 	.word	0x00000000
        /*069c*/ 	.word	0x00000000
        /*06a0*/ 	.short	0x0101
        /*06a2*/ 	.byte	0xff
	.zero		1


	//   ....[91]....
        /*06a4*/ 	.word	0x00006f30
        /*06a8*/ 	.word	0x00000002
        /*06ac*/ 	.word	0x00000060
        /*06b0*/ 	.short	0x010a
        /*06b2*/ 	.byte	0xff
	.zero		1


	//   ....[92]....
        /*06b4*/ 	.word	0x00007000
        /*06b8*/ 	.word	0x00000002
        /*06bc*/ 	.word	0x00000060
        /*06c0*/ 	.short	0x010a
        /*06c2*/ 	.byte	0xff
	.zero		1


	//   ....[93]....
        /*06c4*/ 	.word	0x000072f0
        /*06c8*/ 	.word	0x000000ff
        /*06cc*/ 	.word	0x00000000
        /*06d0*/ 	.short	0x0101
        /*06d2*/ 	.byte	0x04
	.zero		1


	//   ....[94]....
        /*06d4*/ 	.word	0x00007810
        /*06d8*/ 	.word	0x00000000
        /*06dc*/ 	.word	0x00000000
        /*06e0*/ 	.short	0x0101
        /*06e2*/ 	.byte	0xff
	.zero		1


	//   ....[95]....
        /*06e4*/ 	.word	0x00007ac0
        /*06e8*/ 	.word	0x000000ff
        /*06ec*/ 	.word	0x00000000
        /*06f0*/ 	.short	0x0101
        /*06f2*/ 	.byte	0x04
	.zero		1


	//   ....[96]....
        /*06f4*/ 	.word	0x00007ae0
        /*06f8*/ 	.word	0x00000000
        /*06fc*/ 	.word	0x00000110
        /*0700*/ 	.short	0x010a
        /*0702*/ 	.byte	0xff
	.zero		1


	//   ....[97]....
        /*0704*/ 	.word	0x00007b40
        /*0708*/ 	.word	0x00000000
        /*070c*/ 	.word	0x00000030
        /*0710*/ 	.short	0x010a
        /*0712*/ 	.byte	0xff
	.zero		1


	//   ....[98]....
        /*0714*/ 	.word	0x00007ba0
        /*0718*/ 	.word	0x00000000
        /*071c*/ 	.word	0x00000030
        /*0720*/ 	.short	0x010a
        /*0722*/ 	.byte	0xff
	.zero		1


	//   ....[99]....
        /*0724*/ 	.word	0x00007bf0
        /*0728*/ 	.word	0x00000003
        /*072c*/ 	.word	0x000000a0
        /*0730*/ 	.short	0x010a
        /*0732*/ 	.byte	0xff
	.zero		1


	//   ....[100]....
        /*0734*/ 	.word	0x00007c50
        /*0738*/ 	.word	0x00000000
        /*073c*/ 	.word	0x00000000
        /*0740*/ 	.short	0x010a
        /*0742*/ 	.byte	0xff
	.zero		1


	//   ....[101]....
        /*0744*/ 	.word	0x00007cb0
        /*0748*/ 	.word	0x00000000
        /*074c*/ 	.word	0x00000000
        /*0750*/ 	.short	0x010a
        /*0752*/ 	.byte	0xff
	.zero		1


	//   ....[102]....
        /*0754*/ 	.word	0x00007d10
        /*0758*/ 	.word	0x00000000
        /*075c*/ 	.word	0x00000000
        /*0760*/ 	.short	0x010a
        /*0762*/ 	.byte	0xff
	.zero		1


	//   ....[103]....
        /*0764*/ 	.word	0x00007d70
        /*0768*/ 	.word	0x00000000
        /*076c*/ 	.word	0x00000000
        /*0770*/ 	.short	0x010a
        /*0772*/ 	.byte	0xff
	.zero		1


	//   ....[104]....
        /*0774*/ 	.word	0x00007dd0
        /*0778*/ 	.word	0x00000000
        /*077c*/ 	.word	0x00000000
        /*0780*/ 	.short	0x010a
        /*0782*/ 	.byte	0xff
	.zero		1


	//   ....[105]....
        /*0784*/ 	.word	0x00007e20
        /*0788*/ 	.word	0x00000002
        /*078c*/ 	.word	0x00000100
        /*0790*/ 	.short	0x010a
        /*0792*/ 	.byte	0xff
	.zero		1


	//   ....[106]....
        /*0794*/ 	.word	0x00007e80
        /*0798*/ 	.word	0x00000002
        /*079c*/ 	.word	0x000000b0
        /*07a0*/ 	.short	0x010a
        /*07a2*/ 	.byte	0xff
	.zero		1


	//   ....[107]....
        /*07a4*/ 	.word	0x00007ed0
        /*07a8*/ 	.word	0x00000002
        /*07ac*/ 	.word	0x000000a0
        /*07b0*/ 	.short	0x010a
        /*07b2*/ 	.byte	0xff
	.zero		1


	//   ....[108]....
        /*07b4*/ 	.word	0x00007f30
        /*07b8*/ 	.word	0x00000000
        /*07bc*/ 	.word	0x000000b0
        /*07c0*/ 	.short	0x010a
        /*07c2*/ 	.byte	0xff
	.zero		1


	//   ....[109]....
        /*07c4*/ 	.word	0x00007f80
        /*07c8*/ 	.word	0x00000000
        /*07cc*/ 	.word	0x000000a0
        /*07d0*/ 	.short	0x010a
        /*07d2*/ 	.byte	0xff
	.zero		1


	//   ....[110]....
        /*07d4*/ 	.word	0x00007fe0
        /*07d8*/ 	.word	0x00000002
        /*07dc*/ 	.word	0x000000e0
        /*07e0*/ 	.short	0x010a
        /*07e2*/ 	.byte	0xff
	.zero		1


	//   ....[111]....
        /*07e4*/ 	.word	0x00008040
        /*07e8*/ 	.word	0x00000000
        /*07ec*/ 	.word	0x00000000
        /*07f0*/ 	.short	0x010a
        /*07f2*/ 	.byte	0xff
	.zero		1


	//   ....[112]....
        /*07f4*/ 	.word	0x000080a0
        /*07f8*/ 	.word	0x00000000
        /*07fc*/ 	.word	0x00000000
        /*0800*/ 	.short	0x010a
        /*0802*/ 	.byte	0xff
	.zero		1


	//   ....[113]....
        /*0804*/ 	.word	0x00008100
        /*0808*/ 	.word	0x00000000
        /*080c*/ 	.word	0x00000000
        /*0810*/ 	.short	0x010a
        /*0812*/ 	.byte	0xff
	.zero		1


	//   ....[114]....
        /*0814*/ 	.word	0x00008160
        /*0818*/ 	.word	0x00000000
        /*081c*/ 	.word	0x00000000
        /*0820*/ 	.short	0x010a
        /*0822*/ 	.byte	0xff
	.zero		1


	//   ....[115]....
        /*0824*/ 	.word	0x000081c0
        /*0828*/ 	.word	0x00000000
        /*082c*/ 	.word	0x00000000
        /*0830*/ 	.short	0x010a
        /*0832*/ 	.byte	0xff
	.zero		1


	//   ....[116]....
        /*0834*/ 	.word	0x00008210
        /*0838*/ 	.word	0x0000000c
        /*083c*/ 	.word	0x000000a0
        /*0840*/ 	.short	0x010a
        /*0842*/ 	.byte	0xff
	.zero		1


	//   ....[117]....
        /*0844*/ 	.word	0x00008270
        /*0848*/ 	.word	0x00000000
        /*084c*/ 	.word	0x00000098
        /*0850*/ 	.short	0x010a
        /*0852*/ 	.byte	0xff
	.zero		1


	//   ....[118]....
        /*0854*/ 	.word	0x000082d0
        /*0858*/ 	.word	0x00000000
        /*085c*/ 	.word	0x00000078
        /*0860*/ 	.short	0x010a
        /*0862*/ 	.byte	0xff
	.zero		1


	//   ....[119]....
        /*0864*/ 	.word	0x00008330
        /*0868*/ 	.word	0x00000006
        /*086c*/ 	.word	0x00000078
        /*0870*/ 	.short	0x010a
        /*0872*/ 	.byte	0xff
	.zero		1


	//   ....[120]....
        /*0874*/ 	.word	0x00008390
        /*0878*/ 	.word	0x00000000
        /*087c*/ 	.word	0x00000000
        /*0880*/ 	.short	0x010a
        /*0882*/ 	.byte	0xff
	.zero		1


	//   ....[121]....
        /*0884*/ 	.word	0x000083f0
        /*0888*/ 	.word	0x00000000
        /*088c*/ 	.word	0x00000000
        /*0890*/ 	.short	0x010a
        /*0892*/ 	.byte	0xff
	.zero		1


	//   ....[122]....
        /*0894*/ 	.word	0x00008440
        /*0898*/ 	.word	0x00000000
        /*089c*/ 	.word	0x000000a0
        /*08a0*/ 	.short	0x010a
        /*08a2*/ 	.byte	0xff
	.zero		1


	//   ....[123]....
        /*08a4*/ 	.word	0x00008490
        /*08a8*/ 	.word	0x00000002
        /*08ac*/ 	.word	0x00000060
        /*08b0*/ 	.short	0x010a
        /*08b2*/ 	.byte	0xff
	.zero		1


	//   ....[124]....
        /*08b4*/ 	.word	0x000084e0
        /*08b8*/ 	.word	0x00000048
        /*08bc*/ 	.word	0x000000c0
        /*08c0*/ 	.short	0x010a
        /*08c2*/ 	.byte	0xff
	.zero		1


	//   ....[125]....
        /*08c4*/ 	.word	0x00008530
        /*08c8*/ 	.word	0x00000002
        /*08cc*/ 	.word	0x00000060
        /*08d0*/ 	.short	0x010a
        /*08d2*/ 	.byte	0xff
	.zero		1


	//----- nvinfo : EIATTR_NUM_MBARRIERS
	.align		4
.L_47:
        /*08d4*/ 	.byte	0x03, 0x38
        /*08d6*/ 	.short	0x0024


	//----- nvinfo : EIATTR_EXIT_INSTR_OFFSETS
	.align		4
        /*08d8*/ 	.byte	0x04, 0x1c
        /*08da*/ 	.short	(.L_49 - .L_48)


	//   ....[0]....
.L_48:
        /*08dc*/ 	.word	0x00002e70


	//   ....[1]....
        /*08e0*/ 	.word	0x00003360


	//   ....[2]....
        /*08e4*/ 	.word	0x000033c0


	//   ....[3]....
        /*08e8*/ 	.word	0x000044f0


	//   ....[4]....
        /*08ec*/ 	.word	0x000054c0


	//   ....[5]....
        /*08f0*/ 	.word	0x00005500


	//   ....[6]....
        /*08f4*/ 	.word	0x000079b0


	//   ....[7]....
        /*08f8*/ 	.word	0x00007a30


	//   ....[8]....
        /*08fc*/ 	.word	0x00007a60


	//   ....[9]....
        /*0900*/ 	.word	0x00007ad0


	//----- nvinfo : EIATTR_MAX_THREADS
	.align		4
.L_49:
        /*0904*/ 	.byte	0x04, 0x05
        /*0906*/ 	.short	(.L_51 - .L_50)
.L_50:
        /*0908*/ 	.word	0x00000100
        /*090c*/ 	.word	0x00000001
        /*0910*/ 	.word	0x00000001


	//----- nvinfo : EIATTR_CRS_STACK_SIZE
	.align		4
.L_51:
        /*0914*/ 	.byte	0x04, 0x1e
        /*0916*/ 	.short	(.L_53 - .L_52)
.L_52:
        /*0918*/ 	.word	0x00000000


	//----- nvinfo : EIATTR_CBANK_PARAM_SIZE
	.align		4
.L_53:
        /*091c*/ 	.byte	0x03, 0x19
        /*091e*/ 	.short	0x0800


	//----- nvinfo : EIATTR_PARAM_CBANK
	.align		4
        /*0920*/ 	.byte	0x04, 0x0a
        /*0922*/ 	.short	(.L_55 - .L_54)
	.align		4
.L_54:
        /*0924*/ 	.word	index@(.nv.constant0._ZN7cutlass13device_kernelINS_4gemm6kernel13GemmUniversalIN4cute5tupleIJiiiiEEENS1_10collective13CollectiveMmaINS1_35MainloopSm100TmaUmmaWarpSpecializedILi6ELi2ELi4ENS5_IJNS4_1CILi2EEESB_NSA_ILi1EEEEEEEENS5_IJNSA_ILi64EEESF_SF_EEEfNS5_IJlSC_lEEEfSH_NS4_8TiledMMAINS4_8MMA_AtomIJNS4_17SM100_MMA_TF32_SSINS_10tfloat32_tESL_fLi64ELi64ELNS4_4UMMA5MajorE0ELSN_0ELNSM_7ScaleInE0ELSO_0EEEEEENS4_6LayoutINS5_IJSC_SC_SC_EEENS5_IJNSA_ILi0EEEST_ST_EEEEENS5_IJNS4_10UnderscoreESW_SW_EEEEENS4_23SM90_TMA_LOAD_MULTICASTENS4_14ComposedLayoutINS4_7SwizzleILi3ELi4ELi3EEENS4_18smem_ptr_flag_bitsILi32EEENSR_INS5_IJNSA_ILi8EEENSA_ILi32EEEEEENS5_IJS16_SC_EEEEEEEvNS4_8identityESZ_S1A_vS1B_EENS_8epilogue10collective18CollectiveEpilogueINS1D_23Sm100TmaWarpSpecializedILi3ELi2ELi16ELb1ELb0EEEJSG_NS5_IJNSR_ISF_SC_EENSR_IS16_SC_EEEEEfSH_fSH_NS1D_6fusion15FusionCallbacksIS1H_NS1L_17LinearCombinationIffffLNS_15FloatRoundStyleE2EEESG_S1K_JEEENS4_5SM1004TMEM4LOAD26SM100_TMEM_LOAD_16dp128b8xENS4_13SM90_TMA_LOADES1A_NS4_17SM75_U32x4_LDSM_NENS4_14SM90_TMA_STOREES1A_NS4_17SM90_U32x4_STSM_NENS4_39AutoVectorizingCopyWithAssumedAlignmentILi128EEEEEEvvEEEEvNT_6ParamsE)
        /*0928*/ 	.short	0x0380
        /*092a*/ 	.short	0x0800


	//----- nvinfo : EIATTR_SW_WAR
	.align		4
.L_55:
        /*092c*/ 	.byte	0x04, 0x36
        /*092e*/ 	.short	(.L_57 - .L_56)
.L_56:
        /*0930*/ 	.word	0x00000008
.L_57:


//--------------------- .nv.callgraph             --------------------------
	.section	.nv.callgraph,"",@"SHT_CUDA_CALLGRAPH"
	.align	4
	.sectionentsize	8
	.align		4
        /*0000*/ 	.word	0x00000000
	.align		4
        /*0004*/ 	.word	0xffffffff
	.align		4
        /*0008*/ 	.word	index@(_ZN7cutlass13device_kernelINS_4gemm6kernel13GemmUniversalIN4cute5tupleIJiiiiEEENS1_10collective13CollectiveMmaINS1_35MainloopSm100TmaUmmaWarpSpecializedILi6ELi2ELi4ENS5_IJNS4_1CILi2EEESB_NSA_ILi1EEEEEEEENS5_IJNSA_ILi64EEESF_SF_EEEfNS5_IJlSC_lEEEfSH_NS4_8TiledMMAINS4_8MMA_AtomIJNS4_17SM100_MMA_TF32_SSINS_10tfloat32_tESL_fLi64ELi64ELNS4_4UMMA5MajorE0ELSN_0ELNSM_7ScaleInE0ELSO_0EEEEEENS4_6LayoutINS5_IJSC_SC_SC_EEENS5_IJNSA_ILi0EEEST_ST_EEEEENS5_IJNS4_10UnderscoreESW_SW_EEEEENS4_23SM90_TMA_LOAD_MULTICASTENS4_14ComposedLayoutINS4_7SwizzleILi3ELi4ELi3EEENS4_18smem_ptr_flag_bitsILi32EEENSR_INS5_IJNSA_ILi8EEENSA_ILi32EEEEEENS5_IJS16_SC_EEEEEEEvNS4_8identityESZ_S1A_vS1B_EENS_8epilogue10collective18CollectiveEpilogueINS1D_23Sm100TmaWarpSpecializedILi3ELi2ELi16ELb1ELb0EEEJSG_NS5_IJNSR_ISF_SC_EENSR_IS16_SC_EEEEEfSH_fSH_NS1D_6fusion15FusionCallbacksIS1H_NS1L_17LinearCombinationIffffLNS_15FloatRoundStyleE2EEESG_S1K_JEEENS4_5SM1004TMEM4LOAD26SM100_TMEM_LOAD_16dp128b8xENS4_13SM90_TMA_LOADES1A_NS4_17SM75_U32x4_LDSM_NENS4_14SM90_TMA_STOREES1A_NS4_17SM90_U32x4_STSM_NENS4_39AutoVectorizingCopyWithAssumedAlignmentILi128EEEEEEvvEEEEvNT_6ParamsE)
	.align		4
        /*000c*/ 	.word	index@(__assertfail)
	.align		4
        /*0010*/ 	.word	0x00000000
	.align		4
        /*0014*/ 	.word	0xfffffffe
	.align		4
        /*0018*/ 	.word	0x00000000
	.align		4
        /*001c*/ 	.word	0xfffffffd
	.align		4
        /*0020*/ 	.word	0x00000000
	.align		4
        /*0024*/ 	.word	0xfffffffc


//--------------------- .nv.constant4             --------------------------
	.section	.nv.constant4,"a",@progbits
	.align	8
	.align		8
.nv.constant4:
        /*0000*/ 	.dword	__assertfail
	.align		8
        /*0008*/ 	.dword	__unnamed_1
	.align		8
        /*0010*/ 	.dword	__unnamed_2
	.align		8
        /*0018*/ 	.dword	_ZN40_INTERNAL_ba125f1f_4_k_cu_54b7d44f_247064cuda3std3__45__cpo5beginE
	.align		8
        /*0020*/ 	.dword	_ZN40_INTERNAL_ba125f1f_4_k_cu_54b7d44f_247064cuda3std3__45__cpo3endE
	.align		8
        /*0028*/ 	.dword	_ZN40_INTERNAL_ba125f1f_4_k_cu_54b7d44f_247064cuda3std3__45__cpo6cbeginE
	.align		8
        /*0030*/ 	.dword	_ZN40_INTERNAL_ba125f1f_4_k_cu_54b7d44f_247064cuda3std3__45__cpo4cendE
	.align		8
        /*0038*/ 	.dword	_ZN40_INTERNAL_ba125f1f_4_k_cu_54b7d44f_247064cuda3std3__442_GLOBAL__N__ba125f1f_4_k_cu_54b7d44f_247066ignoreE
	.align		8
        /*0040*/ 	.dword	_ZN40_INTERNAL_ba125f1f_4_k_cu_54b7d44f_247064cuda3std3__419piecewise_constructE
	.align		8
        /*0048*/ 	.dword	_ZN40_INTERNAL_ba125f1f_4_k_cu_54b7d44f_247064cuda3std3__48in_placeE
	.align		8
        /*0050*/ 	.dword	_ZN40_INTERNAL_ba125f1f_4_k_cu_54b7d44f_247064cuda3std6ranges3__45__cpo4swapE
	.align		8
        /*0058*/ 	.dword	_ZN40_INTERNAL_ba125f1f_4_k_cu_54b7d44f_247064cuda3std6ranges3__45__cpo9iter_moveE
	.align		8
        /*0060*/ 	.dword	_ZN40_INTERNAL_ba125f1f_4_k_cu_54b7d44f_247064cute7productE
	.align		8
        /*0068*/ 	.dword	_ZN40_INTERNAL_ba125f1f_4_k_cu_54b7d44f_247064cute1_E
	.align		8
        /*0070*/ 	.dword	$str$25
	.align		8
        /*0078*/ 	.dword	$str$26
	.align		8
        /*0080*/ 	.dword	$str$27
	.align		8
        /*0088*/ 	.dword	$str$28


//--------------------- .text._ZN7cutlass13device_kernelINS_4gemm6kernel13GemmUniversalIN4cute5tupleIJiiiiEEENS1_10collective13CollectiveMmaINS1_35MainloopSm100TmaUmmaWarpSpecializedILi6ELi2ELi4ENS5_IJNS4_1CILi2EEESB_NSA_ILi1EEEEEEEENS5_IJNSA_ILi64EEESF_SF_EEEfNS5_IJlSC_lEEEfSH_NS4_8TiledMMAINS4_8MMA_AtomIJNS4_17SM100_MMA_TF32_SSINS_10tfloat32_tESL_fLi64ELi64ELNS4_4UMMA5MajorE0ELSN_0ELNSM_7ScaleInE0ELSO_0EEEEEENS4_6LayoutINS5_IJSC_SC_SC_EEENS5_IJNSA_ILi0EEEST_ST_EEEEENS5_IJNS4_10UnderscoreESW_SW_EEEEENS4_23SM90_TMA_LOAD_MULTICASTENS4_14ComposedLayoutINS4_7SwizzleILi3ELi4ELi3EEENS4_18smem_ptr_flag_bitsILi32EEENSR_INS5_IJNSA_ILi8EEENSA_ILi32EEEEEENS5_IJS16_SC_EEEEEEEvNS4_8identityESZ_S1A_vS1B_EENS_8epilogue10collective18CollectiveEpilogueINS1D_23Sm100TmaWarpSpecializedILi3ELi2ELi16ELb1ELb0EEEJSG_NS5_IJNSR_ISF_SC_EENSR_IS16_SC_EEEEEfSH_fSH_NS1D_6fusion15FusionCallbacksIS1H_NS1L_17LinearCombinationIffffLNS_15FloatRoundStyleE2EEESG_S1K_JEEENS4_5SM1004TMEM4LOAD26SM100_TMEM_LOAD_16dp128b8xENS4_13SM90_TMA_LOADES1A_NS4_17SM75_U32x4_LDSM_NENS4_14SM90_TMA_STOREES1A_NS4_17SM90_U32x4_STSM_NENS4_39AutoVectorizingCopyWithAssumedAlignmentILi128EEEEEEvvEEEEvNT_6ParamsE --------------------------
	.section	.text._ZN7cutlass13device_kernelINS_4gemm6kernel13GemmUniversalIN4cute5tupleIJiiiiEEENS1_10collective13CollectiveMmaINS1_35MainloopSm100TmaUmmaWarpSpecializedILi6ELi2ELi4ENS5_IJNS4_1CILi2EEESB_NSA_ILi1EEEEEEEENS5_IJNSA_ILi64EEESF_SF_EEEfNS5_IJlSC_lEEEfSH_NS4_8TiledMMAINS4_8MMA_AtomIJNS4_17SM100_MMA_TF32_SSINS_10tfloat32_tESL_fLi64ELi64ELNS4_4UMMA5MajorE0ELSN_0ELNSM_7ScaleInE0ELSO_0EEEEEENS4_6LayoutINS5_IJSC_SC_SC_EEENS5_IJNSA_ILi0EEEST_ST_EEEEENS5_IJNS4_10UnderscoreESW_SW_EEEEENS4_23SM90_TMA_LOAD_MULTICASTENS4_14ComposedLayoutINS4_7SwizzleILi3ELi4ELi3EEENS4_18smem_ptr_flag_bitsILi32EEENSR_INS5_IJNSA_ILi8EEENSA_ILi32EEEEEENS5_IJS16_SC_EEEEEEEvNS4_8identityESZ_S1A_vS1B_EENS_8epilogue10collective18CollectiveEpilogueINS1D_23Sm100TmaWarpSpecializedILi3ELi2ELi16ELb1ELb0EEEJSG_NS5_IJNSR_ISF_SC_EENSR_IS16_SC_EEEEEfSH_fSH_NS1D_6fusion15FusionCallbacksIS1H_NS1L_17LinearCombinationIffffLNS_15FloatRoundStyleE2EEESG_S1K_JEEENS4_5SM1004TMEM4LOAD26SM100_TMEM_LOAD_16dp128b8xENS4_13SM90_TMA_LOADES1A_NS4_17SM75_U32x4_LDSM_NENS4_14SM90_TMA_STOREES1A_NS4_17SM90_U32x4_STSM_NENS4_39AutoVectorizingCopyWithAssumedAlignmentILi128EEEEEEvvEEEEvNT_6ParamsE,"ax",@progbits
	.align	128
.text._ZN7cutlass13device_kernelINS_4gemm6kernel13GemmUniversalIN4cute5tupleIJiiiiEEENS1_10collective13CollectiveMmaINS1_35MainloopSm100TmaUmmaWarpSpecializedILi6ELi2ELi4ENS5_IJNS4_1CILi2EEESB_NSA_ILi1EEEEEEEENS5_IJNSA_ILi64EEESF_SF_EEEfNS5_IJlSC_lEEEfSH_NS4_8TiledMMAINS4_8MMA_AtomIJNS4_17SM100_MMA_TF32_SSINS_10tfloat32_tESL_fLi64ELi64ELNS4_4UMMA5MajorE0ELSN_0ELNSM_7ScaleInE0ELSO_0EEEEEENS4_6LayoutINS5_IJSC_SC_SC_EEENS5_IJNSA_ILi0EEEST_ST_EEEEENS5_IJNS4_10UnderscoreESW_SW_EEEEENS4_23SM90_TMA_LOAD_MULTICASTENS4_14ComposedLayoutINS4_7SwizzleILi3ELi4ELi3EEENS4_18smem_ptr_flag_bitsILi32EEENSR_INS5_IJNSA_ILi8EEENSA_ILi32EEEEEENS5_IJS16_SC_EEEEEEEvNS4_8identityESZ_S1A_vS1B_EENS_8epilogue10collective18CollectiveEpilogueINS1D_23Sm100TmaWarpSpecializedILi3ELi2ELi16ELb1ELb0EEEJSG_NS5_IJNSR_ISF_SC_EENSR_IS16_SC_EEEEEfSH_fSH_NS1D_6fusion15FusionCallbacksIS1H_NS1L_17LinearCombinationIffffLNS_15FloatRoundStyleE2EEESG_S1K_JEEENS4_5SM1004TMEM4LOAD26SM100_TMEM_LOAD_16dp128b8xENS4_13SM90_TMA_LOADES1A_NS4_17SM75_U32x4_LDSM_NENS4_14SM90_TMA_STOREES1A_NS4_17SM90_U32x4_STSM_NENS4_39AutoVectorizingCopyWithAssumedAlignmentILi128EEEEEEvvEEEEvNT_6ParamsE:
        .type           _ZN7cutlass13device_kernelINS_4gemm6kernel13GemmUniversalIN4cute5tupleIJiiiiEEENS1_10collective13CollectiveMmaINS1_35MainloopSm100TmaUmmaWarpSpecializedILi6ELi2ELi4ENS5_IJNS4_1CILi2EEESB_NSA_ILi1EEEEEEEENS5_IJNSA_ILi64EEESF_SF_EEEfNS5_IJlSC_lEEEfSH_NS4_8TiledMMAINS4_8MMA_AtomIJNS4_17SM100_MMA_TF32_SSINS_10tfloat32_tESL_fLi64ELi64ELNS4_4UMMA5MajorE0ELSN_0ELNSM_7ScaleInE0ELSO_0EEEEEENS4_6LayoutINS5_IJSC_SC_SC_EEENS5_IJNSA_ILi0EEEST_ST_EEEEENS5_IJNS4_10UnderscoreESW_SW_EEEEENS4_23SM90_TMA_LOAD_MULTICASTENS4_14ComposedLayoutINS4_7SwizzleILi3ELi4ELi3EEENS4_18smem_ptr_flag_bitsILi32EEENSR_INS5_IJNSA_ILi8EEENSA_ILi32EEEEEENS5_IJS16_SC_EEEEEEEvNS4_8identityESZ_S1A_vS1B_EENS_8epilogue10collective18CollectiveEpilogueINS1D_23Sm100TmaWarpSpecializedILi3ELi2ELi16ELb1ELb0EEEJSG_NS5_IJNSR_ISF_SC_EENSR_IS16_SC_EEEEEfSH_fSH_NS1D_6fusion15FusionCallbacksIS1H_NS1L_17LinearCombinationIffffLNS_15FloatRoundStyleE2EEESG_S1K_JEEENS4_5SM1004TMEM4LOAD26SM100_TMEM_LOAD_16dp128b8xENS4_13SM90_TMA_LOADES1A_NS4_17SM75_U32x4_LDSM_NENS4_14SM90_TMA_STOREES1A_NS4_17SM90_U32x4_STSM_NENS4_39AutoVectorizingCopyWithAssumedAlignmentILi128EEEEEEvvEEEEvNT_6ParamsE,@function
        .size           _ZN7cutlass13device_kernelINS_4gemm6kernel13GemmUniversalIN4cute5tupleIJiiiiEEENS1_10collective13CollectiveMmaINS1_35MainloopSm100TmaUmmaWarpSpecializedILi6ELi2ELi4ENS5_IJNS4_1CILi2EEESB_NSA_ILi1EEEEEEEENS5_IJNSA_ILi64EEESF_SF_EEEfNS5_IJlSC_lEEEfSH_NS4_8TiledMMAINS4_8MMA_AtomIJNS4_17SM100_MMA_TF32_SSINS_10tfloat32_tESL_fLi64ELi64ELNS4_4UMMA5MajorE0ELSN_0ELNSM_7ScaleInE0ELSO_0EEEEEENS4_6LayoutINS5_IJSC_SC_SC_EEENS5_IJNSA_ILi0EEEST_ST_EEEEENS5_IJNS4_10UnderscoreESW_SW_EEEEENS4_23SM90_TMA_LOAD_MULTICASTENS4_14ComposedLayoutINS4_7SwizzleILi3ELi4ELi3EEENS4_18smem_ptr_flag_bitsILi32EEENSR_INS5_IJNSA_ILi8EEENSA_ILi32EEEEEENS5_IJS16_SC_EEEEEEEvNS4_8identityESZ_S1A_vS1B_EENS_8epilogue10collective18CollectiveEpilogueINS1D_23Sm100TmaWarpSpecializedILi3ELi2ELi16ELb1ELb0EEEJSG_NS5_IJNSR_ISF_SC_EENSR_IS16_SC_EEEEEfSH_fSH_NS1D_6fusion15FusionCallbacksIS1H_NS1L_17LinearCombinationIffffLNS_15FloatRoundStyleE2EEESG_S1K_JEEENS4_5SM1004TMEM4LOAD26SM100_TMEM_LOAD_16dp128b8xENS4_13SM90_TMA_LOADES1A_NS4_17SM75_U32x4_LDSM_NENS4_14SM90_TMA_STOREES1A_NS4_17SM90_U32x4_STSM_NENS4_39AutoVectorizingCopyWithAssumedAlignmentILi128EEEEEEvvEEEEvNT_6ParamsE,(.L_x_171 - _ZN7cutlass13device_kernelINS_4gemm6kernel13GemmUniversalIN4cute5tupleIJiiiiEEENS1_10collective13CollectiveMmaINS1_35MainloopSm100TmaUmmaWarpSpecializedILi6ELi2ELi4ENS5_IJNS4_1CILi2EEESB_NSA_ILi1EEEEEEEENS5_IJNSA_ILi64EEESF_SF_EEEfNS5_IJlSC_lEEEfSH_NS4_8TiledMMAINS4_8MMA_AtomIJNS4_17SM100_MMA_TF32_SSINS_10tfloat32_tESL_fLi64ELi64ELNS4_4UMMA5MajorE0ELSN_0ELNSM_7ScaleInE0ELSO_0EEEEEENS4_6LayoutINS5_IJSC_SC_SC_EEENS5_IJNSA_ILi0EEEST_ST_EEEEENS5_IJNS4_10UnderscoreESW_SW_EEEEENS4_23SM90_TMA_LOAD_MULTICASTENS4_14ComposedLayoutINS4_7SwizzleILi3ELi4ELi3EEENS4_18smem_ptr_flag_bitsILi32EEENSR_INS5_IJNSA_ILi8EEENSA_ILi32EEEEEENS5_IJS16_SC_EEEEEEEvNS4_8identityESZ_S1A_vS1B_EENS_8epilogue10collective18CollectiveEpilogueINS1D_23Sm100TmaWarpSpecializedILi3ELi2ELi16ELb1ELb0EEEJSG_NS5_IJNSR_ISF_SC_EENSR_IS16_SC_EEEEEfSH_fSH_NS1D_6fusion15FusionCallbacksIS1H_NS1L_17LinearCombinationIffffLNS_15FloatRoundStyleE2EEESG_S1K_JEEENS4_5SM1004TMEM4LOAD26SM100_TMEM_LOAD_16dp128b8xENS4_13SM90_TMA_LOADES1A_NS4_17SM75_U32x4_LDSM_NENS4_14SM90_TMA_STOREES1A_NS4_17SM90_U32x4_STSM_NENS4_39AutoVectorizingCopyWithAssumedAlignmentILi128EEEEEEvvEEEEvNT_6ParamsE)
        .other          _ZN7cutlass13device_kernelINS_4gemm6kernel13GemmUniversalIN4cute5tupleIJiiiiEEENS1_10collective13CollectiveMmaINS1_35MainloopSm100TmaUmmaWarpSpecializedILi6ELi2ELi4ENS5_IJNS4_1CILi2EEESB_NSA_ILi1EEEEEEEENS5_IJNSA_ILi64EEESF_SF_EEEfNS5_IJlSC_lEEEfSH_NS4_8TiledMMAINS4_8MMA_AtomIJNS4_17SM100_MMA_TF32_SSINS_10tfloat32_tESL_fLi64ELi64ELNS4_4UMMA5MajorE0ELSN_0ELNSM_7ScaleInE0ELSO_0EEEEEENS4_6LayoutINS5_IJSC_SC_SC_EEENS5_IJNSA_ILi0EEEST_ST_EEEEENS5_IJNS4_10UnderscoreESW_SW_EEEEENS4_23SM90_TMA_LOAD_MULTICASTENS4_14ComposedLayoutINS4_7SwizzleILi3ELi4ELi3EEENS4_18smem_ptr_flag_bitsILi32EEENSR_INS5_IJNSA_ILi8EEENSA_ILi32EEEEEENS5_IJS16_SC_EEEEEEEvNS4_8identityESZ_S1A_vS1B_EENS_8epilogue10collective18CollectiveEpilogueINS1D_23Sm100TmaWarpSpecializedILi3ELi2ELi16ELb1ELb0EEEJSG_NS5_IJNSR_ISF_SC_EENSR_IS16_SC_EEEEEfSH_fSH_NS1D_6fusion15FusionCallbacksIS1H_NS1L_17LinearCombinationIffffLNS_15FloatRoundStyleE2EEESG_S1K_JEEENS4_5SM1004TMEM4LOAD26SM100_TMEM_LOAD_16dp128b8xENS4_13SM90_TMA_LOADES1A_NS4_17SM75_U32x4_LDSM_NENS4_14SM90_TMA_STOREES1A_NS4_17SM90_U32x4_STSM_NENS4_39AutoVectorizingCopyWithAssumedAlignmentILi128EEEEEEvvEEEEvNT_6ParamsE,@"STO_CUDA_ENTRY STV_DEFAULT"
_ZN7cutlass13device_kernelINS_4gemm6kernel13GemmUniversalIN4cute5tupleIJiiiiEEENS1_10collective13CollectiveMmaINS1_35MainloopSm100TmaUmmaWarpSpecializedILi6ELi2ELi4ENS5_IJNS4_1CILi2EEESB_NSA_ILi1EEEEEEEENS5_IJNSA_ILi64EEESF_SF_EEEfNS5_IJlSC_lEEEfSH_NS4_8TiledMMAINS4_8MMA_AtomIJNS4_17SM100_MMA_TF32_SSINS_10tfloat32_tESL_fLi64ELi64ELNS4_4UMMA5MajorE0ELSN_0ELNSM_7ScaleInE0ELSO_0EEEEEENS4_6LayoutINS5_IJSC_SC_SC_EEENS5_IJNSA_ILi0EEEST_ST_EEEEENS5_IJNS4_10UnderscoreESW_SW_EEEEENS4_23SM90_TMA_LOAD_MULTICASTENS4_14ComposedLayoutINS4_7SwizzleILi3ELi4ELi3EEENS4_18smem_ptr_flag_bitsILi32EEENSR_INS5_IJNSA_ILi8EEENSA_ILi32EEEEEENS5_IJS16_SC_EEEEEEEvNS4_8identityESZ_S1A_vS1B_EENS_8epilogue10collective18CollectiveEpilogueINS1D_23Sm100TmaWarpSpecializedILi3ELi2ELi16ELb1ELb0EEEJSG_NS5_IJNSR_ISF_SC_EENSR_IS16_SC_EEEEEfSH_fSH_NS1D_6fusion15FusionCallbacksIS1H_NS1L_17LinearCombinationIffffLNS_15FloatRoundStyleE2EEESG_S1K_JEEENS4_5SM1004TMEM4LOAD26SM100_TMEM_LOAD_16dp128b8xENS4_13SM90_TMA_LOADES1A_NS4_17SM75_U32x4_LDSM_NENS4_14SM90_TMA_STOREES1A_NS4_17SM90_U32x4_STSM_NENS4_39AutoVectorizingCopyWithAssumedAlignmentILi128EEEEEEvvEEEEvNT_6ParamsE:
[----:B------:R-:W1:Y:S01]  /*0000*/  LDC R1, c[0x0][0x37c] ;  /* 0x0000df00ff017b82 */ /* 0x000e620000000800 */
[----:B------:R-:W2:Y:S01]  /*0010*/  S2R R63, SR_TID.X ;  /* 0x00000000003f7919 */ /* 0x000ea20000002100 */
[----:B------:R-:W3:Y:S01]  /*0020*/  LDCU.64 UR8, c[0x0][0x890] ;  /* 0x00011200ff0877ac */ /* 0x000ee20008000a00 */
[----:B------:R-:W-:Y:S02]  /*0030*/  PRMT R52, RZ, 0x7610, R52 ;  /* 0x00007610ff347816 */ /* 0x000fe40000000034 */
[----:B------:R-:W-:Y:S01]  /*0040*/  ELECT P4, URZ, PT ;  /* 0x0000000000ff782f */ /* 0x000fe20003880000 */
[----:B---3--:R-:W-:-:S04]  /*0050*/  UISETP.NE.U32.AND UP0, UPT, UR8, URZ, UPT ;  /* 0x000000ff0800728c */ /* 0x008fc8000bf05070 */
[----:B------:R-:W-:Y:S01]  /*0060*/  UISETP.NE.AND.EX UP0, UPT, UR9, URZ, UPT, UP0 ;  /* 0x000000ff0900728c */ /* 0x000fe2000bf05300 */
[----:B--2---:R-:W-:-:S05]  /*0070*/  SHF.R.U32.HI R53, RZ, 0x5, R63 ;  /* 0x00000005ff357819 */ /* 0x004fca000001163f */
[----:B------:R-:W2:Y:S02]  /*0080*/  SHFL.IDX PT, R0, R53, RZ, 0x1f ;  /* 0x00001fff35007589 */ /* 0x000ea400000e0000 */
[----:B--2---:R-:W-:Y:S01]  /*0090*/  R2UR UR22, R0 ;  /* 0x00000000001672ca */ /* 0x004fe200000e0000 */
[----:B-1----:R-:W-:-:S14]  /*00a0*/  BRA.U UP0, `(.L_x_0) ;  /* 0x0000000100307547 */ /* 0x002fdc000b800000 */
[----:B------:R-:W1:Y:S02]  /*00b0*/  LDCU.64 UR4, c[0x0][0x888] ;  /* 0x00011100ff0477ac */ /* 0x000e640008000a00 */
[----:B-1----:R-:W-:-:S04]  /*00c0*/  UISETP.NE.U32.AND UP0, UPT, UR4, URZ, UPT ;  /* 0x000000ff0400728c */ /* 0x002fc8000bf05070 */
[----:B------:R-:W-:-:S09]  /*00d0*/  UISETP.NE.AND.EX UP0, UPT, UR5, URZ, UPT, UP0 ;  /* 0x000000ff0500728c */ /* 0x000fd2000bf05300 */
[----:B------:R-:W-:Y:S05]  /*00e0*/  BRA.U !UP0, `(.L_x_1) ;  /* 0x0000000108147547 */ /* 0x000fea000b800000 */
[----:B------:R-:W1:Y:S01]  /*00f0*/  LDC.64 R26, c[0x0][0x888] ;  /* 0x00022200ff1a7b82 */ /* 0x000e620000000a00 */
[----:B------:R-:W1:Y:S02]  /*0100*/  LDCU.64 UR4, c[0x0][0x358] ;  /* 0x00006b00ff0477ac */ /* 0x000e640008000a00 */
[----:B-1----:R1:W5:Y:S01]  /*0110*/  LDG.E R26, desc[UR4][R26.64] ;  /* 0x000000041a1a7981 */ /* 0x002362000c1e1900 */
[----:B------:R-:W-:Y:S01]  /*0120*/  HFMA2 R52, -RZ, RZ, 0, 5.9604644775390625e-08 ;  /* 0x00000001ff347431 */ /* 0x000fe200000001ff */
[----:B------:R-:W-:Y:S05]  /*0130*/  BRA `(.L_x_0) ;  /* 0x00000000000c7947 */ /* 0x000fea0003800000 */
.L_x_1:
[----:B------:R-:W1:Y:S01]  /*0140*/  LDCU UR4, c[0x0][0x880] ;  /* 0x00011000ff0477ac */ /* 0x000e620008000800 */
[----:B------:R-:W-:Y:S01]  /*0150*/  HFMA2 R52, -RZ, RZ, 0, 5.9604644775390625e-08 ;  /* 0x00000001ff347431 */ /* 0x000fe200000001ff */
[----:B-1----:R-:W-:-:S07]  /*0160*/  MOV R26, UR4 ;  /* 0x00000004001a7c02 */ /* 0x002fce0008000f00 */
.L_x_0:
[----:B------:R-:W2:Y:S02]  /*0170*/  LDCU.64 UR4, c[0x0][0x8b0] ;  /* 0x00011600ff0477ac */ /* 0x000ea40008000a00 */
[----:B--2---:R-:W-:-:S04]  /*0180*/  UISETP.NE.U32.AND UP0, UPT, UR4, URZ, UPT ;  /* 0x000000ff0400728c */ /* 0x004fc8000bf05070 */
[----:B------:R-:W-:-:S09]  /*0190*/  UISETP.NE.AND.EX UP0, UPT, UR5, URZ, UPT, UP0 ;  /* 0x000000ff0500728c */ /* 0x000fd2000bf05300 */
[----:B------:R-:W-:Y:S05]  /*01a0*/  BRA.U UP0, `(.L_x_2) ;  /* 0x0000000100287547 */ /* 0x000fea000b800000 */
[----:B------:R-:W2:Y:S02]  /*01b0*/  LDCU.64 UR4, c[0x0][0x8a8] ;  /* 0x00011500ff0477ac */ /* 0x000ea40008000a00 */
[----:B--2---:R-:W-:-:S04]  /*01c0*/  UISETP.NE.U32.AND UP0, UPT, UR4, URZ, UPT ;  /* 0x000000ff0400728c */ /* 0x004fc8000bf05070 */
[----:B------:R-:W-:-:S09]  /*01d0*/  UISETP.NE.AND.EX UP0, UPT, UR5, URZ, UPT, UP0 ;  /* 0x000000ff0500728c */ /* 0x000fd2000bf05300 */
[----:B------:R-:W-:Y:S05]  /*01e0*/  BRA.U !UP0, `(.L_x_3) ;  /* 0x0000000108107547 */ /* 0x000fea000b800000 */
[----:B------:R-:W2:Y:S01]  /*01f0*/  LDC.64 R24, c[0x0][0x8a8] ;  /* 0x00022a00ff187b82 */ /* 0x000ea20000000a00 */
[----:B------:R-:W2:Y:S02]  /*0200*/  LDCU.64 UR4, c[0x0][0x358] ;  /* 0x00006b00ff0477ac */ /* 0x000ea40008000a00 */
[----:B--2---:R2:W5:Y:S01]  /*0210*/  LDG.E R24, desc[UR4][R24.64] ;  /* 0x0000000418187981 */ /* 0x004562000c1e1900 */
[----:B------:R-:W-:Y:S05]  /*0220*/  BRA `(.L_x_2) ;  /* 0x0000000000087947 */ /* 0x000fea0003800000 */
.L_x_3:
[----:B------:R-:W2:Y:S02]  /*0230*/  LDCU UR4, c[0x0][0x8a0] ;  /* 0x00011400ff0477ac */ /* 0x000ea40008000800 */
[----:B--2---:R-:W-:Y:S02]  /*0240*/  MOV R24, UR4 ;  /* 0x0000000400187c02 */ /* 0x004fe40008000f00 */
.L_x_2:
[----:B------:R-:W-:Y:S01]  /*0250*/  IMAD.U32 R0, RZ, RZ, UR22 ;  /* 0x00000016ff007e24 */ /* 0x000fe2000f8e00ff */
[----:B------:R-:W-:Y:S04]  /*0260*/  BSSY.RECONVERGENT B0, `(.L_x_4) ;  /* 0x000000c000007945 */ /* 0x000fe80003800200 */
[C---:B------:R-:W-:Y:S02]  /*0270*/  ISETP.NE.OR P1, PT, R0.reuse, 0x1, !P4 ;  /* 0x000000010000780c */ /* 0x040fe40006725670 */
[----:B------:R-:W-:-:S11]  /*0280*/  ISETP.NE.OR P0, PT, R0, 0x3, !P4 ;  /* 0x000000030000780c */ /* 0x000fd60006705670 */
[----:B------:R-:W-:Y:S05]  /*0290*/  @P1 BRA `(.L_x_5) ;  /* 0x0000000000201947 */ /* 0x000fea0003800000 */
[----:B------:R-:W3:Y:S02]  /*02a0*/  LDCU.64 UR4, c[0x0][0x348] ;  /* 0x00006900ff0477ac */ /* 0x000ee40008000a00 */
[----:B---3--:R-:W-:Y:S02]  /*02b0*/  UIADD3 UR6, UP1, UPT, UR4, 0x80, URZ ;  /* 0x0000008004067890 */ /* 0x008fe4000ff3e0ff */
[----:B------:R-:W-:Y:S02]  /*02c0*/  UIADD3 UR4, UP0, UPT, UR4, 0x180, URZ ;  /* 0x0000018004047890 */ /* 0x000fe4000ff1e0ff */
[----:B------:R-:W-:Y:S02]  /*02d0*/  UIADD3.X UR7, UPT, UPT, URZ, UR5, URZ, UP1, !UPT ;  /* 0x00000005ff077290 */ /* 0x000fe40008ffe4ff */
[----:B------:R-:W-:-:S07]  /*02e0*/  UIADD3.X UR5, UPT, UPT, URZ, UR5, URZ, UP0, !UPT ;  /* 0x00000005ff057290 */ /* 0x000fce00087fe4ff */
[----:B------:R3:W-:Y:S02]  /*02f0*/  UTMACCTL.PF [UR6] ;  /* 0x00000000060079b9 */ /* 0x0007e40008040000 */
[----:B------:R3:W-:Y:S02]  /*0300*/  UTMACCTL.PF [UR4] ;  /* 0x00000000040079b9 */ /* 0x0007e40008040000 */
[----:B---3--:R-:W-:Y:S01]  /*0310*/  NOP ;  /* 0x0000000000007918 */ /* 0x008fe20000000000 */
.L_x_5:
[----:B------:R-:W-:Y:S05]  /*0320*/  BSYNC.RECONVERGENT B0 ;  /* 0x0000000000007941 */ /* 0x000fea0003800200 */
.L_x_4:
[----:B------:R-:W-:Y:S04]  /*0330*/  BSSY.RECONVERGENT B0, `(.L_x_6) ;  /* 0x000000a000007945 */ /* 0x000fe80003800200 */
        /* <DEDUP_REMOVED lines=9> */
.L_x_7:
[----:B------:R-:W-:Y:S05]  /*03d0*/  BSYNC.RECONVERGENT B0 ;  /* 0x0000000000007941 */ /* 0x000fea0003800200 */
.L_x_6:
[----:B------:R-:W3:Y:S01]  /*03e0*/  LDCU.64 UR4, c[0x0][0x888] ;  /* 0x00011100ff0477ac */ /* 0x000ee20008000a00 */
[----:B------:R-:W-:Y:S02]  /*03f0*/  UISETP.EQ.U32.AND UP1, UPT, UR8, URZ, UPT ;  /* 0x000000ff0800728c */ /* 0x000fe4000bf22070 */
[----:B------:R-:W-:Y:S02]  /*0400*/  UPLOP3.LUT UP3, UPT, UPT, UPT, UPT, 0x80, 0x8 ;  /* 0x000000000008789c */ /* 0x000fe40003f6f070 */
[----:B---3--:R-:W-:-:S04]  /*0410*/  UISETP.NE.U32.AND UP0, UPT, UR4, URZ, UPT ;  /* 0x000000ff0400728c */ /* 0x008fc8000bf05070 */
[----:B------:R-:W-:-:S04]  /*0420*/  UISETP.NE.AND.EX UP0, UPT, UR5, URZ, UPT, UP0 ;  /* 0x000000ff0500728c */ /* 0x000fc8000bf05300 */
[----:B------:R-:W-:-:S04]  /*0430*/  UISETP.EQ.OR.EX UP2, UPT, UR9, URZ, !UP0, UP1 ;  /* 0x000000ff0900728c */ /* 0x000fc8000c742710 */
[----:B------:R-:W-:-:S06]  /*0440*/  UP2UR UR4, UPR, URZ, 0x4 ;  /* 0x00000004ff047883 */ /* 0x000fcc0008000000 */
[----:B------:R-:W-:Y:S01]  /*0450*/  MOV R56, UR4 ;  /* 0x0000000400387c02 */ /* 0x000fe20008000f00 */
[----:B------:R-:W-:Y:S06]  /*0460*/  BRA.U !UP2, `(.L_x_8) ;  /* 0x000000010a207547 */ /* 0x000fec000b800000 */
[----:B------:R-:W-:Y:S01]  /*0470*/  UISETP.NE.U32.AND UP1, UPT, UR8, URZ, UPT ;  /* 0x000000ff0800728c */ /* 0x000fe2000bf25070 */
[----:B-----5:R-:W-:Y:S01]  /*0480*/  FSETP.NEU.AND P0, PT, R26, RZ, PT ;  /* 0x000000ff1a00720b */ /* 0x020fe20003f0d000 */
[----:B------:R-:W-:Y:S02]  /*0490*/  USEL UR4, URZ, 0xffffffff, UP0 ;  /* 0xffffffffff047887 */ /* 0x000fe40008000000 */
[----:B------:R-:W-:-:S10]  /*04a0*/  UISETP.NE.AND.EX UP1, UPT, UR9, URZ, UPT, UP1 ;  /* 0x000000ff0900728c */ /* 0x000fd4000bf25310 */
[----:B------:R-:W-:Y:S01]  /*04b0*/  VOTEU.ANY UP0, P0 ;  /* 0x0000000000ff7886 */ /* 0x000fe20000000100 */
[----:B------:R-:W-:-:S04]  /*04c0*/  @!UP1 USEL UR4, URZ, 0xffffffff, UP0 ;  /* 0xffffffffff049887 */ /* 0x000fc80008000000 */
[----:B------:R-:W-:-:S04]  /*04d0*/  ULOP3.LUT UR4, UR4, 0x1, URZ, 0xc0, !UPT ;  /* 0x0000000104047892 */ /* 0x000fc8000f8ec0ff */
[----:B------:R-:W-:-:S11]  /*04e0*/  UISETP.NE.U32.AND UP3, UPT, UR4, 0x1, UPT ;  /* 0x000000010400788c */ /* 0x000fd6000bf65070 */
.L_x_8:
[----:B------:R-:W3:Y:S01]  /*04f0*/  SHFL.IDX PT, R2, R53, RZ, 0x1f ;  /* 0x00001fff35027589 */ /* 0x000ee200000e0000 */
[----:B------:R-:W-:-:S04]  /*0500*/  UISETP.NE.AND UP0, UPT, UR22, 0x2, UPT ;  /* 0x000000021600788c */ /* 0x000fc8000bf05270 */
[----:B------:R-:W-:Y:S01]  /*0510*/  USEL UR37, URZ, 0x1, UP0 ;  /* 0x00000001ff257887 */ /* 0x000fe20008000000 */
[----:B---3--:R-:W-:-:S13]  /*0520*/  ISETP.NE.AND P0, PT, R2, RZ, PT ;  /* 0x000000ff0200720c */ /* 0x008fda0003f05270 */
[----:B------:R-:W-:Y:S05]  /*0530*/  @P0 BRA `(.L_x_9) ;  /* 0x0000000000680947 */ /* 0x000fea0003800000 */
[----:B------:R-:W3:Y:S01]  /*0540*/  S2UR UR4, SR_CgaCtaId ;  /* 0x00000000000479c3 */ /* 0x000ee20000008800 */
[----:B------:R-:W-:Y:S01]  /*0550*/  UMOV UR5, 0x400 ;  /* 0x0000040000057882 */ /* 0x000fe20000000000 */
[----:B------:R-:W-:Y:S01]  /*0560*/  UMOV UR8, 0x1 ;  /* 0x0000000100087882 */ /* 0x000fe20000000000 */
[----:B------:R-:W-:Y:S01]  /*0570*/  UMOV UR6, 0x3 ;  /* 0x0000000300067882 */ /* 0x000fe20000000000 */
[----:B------:R-:W-:-:S04]  /*0580*/  UIADD3 UR8, UPT, UPT, -UR8, 0x100000, URZ ;  /* 0x0010000008087890 */ /* 0x000fc8000fffe1ff */
[----:B------:R-:W-:Y:S02]  /*0590*/  USHF.L.U32 UR9, UR8, 0xb, URZ ;  /* 0x0000000b08097899 */ /* 0x000fe400080006ff */
[----:B------:R-:W-:Y:S02]  /*05a0*/  USHF.L.U32 UR8, UR8, 0x1, URZ ;  /* 0x0000000108087899 */ /* 0x000fe400080006ff */
[----:B------:R-:W-:-:S04]  /*05b0*/  UIADD3 UR6, UPT, UPT, -UR6, 0x100000, URZ ;  /* 0x0010000006067890 */ /* 0x000fc8000fffe1ff */
[----:B------:R-:W-:Y:S02]  /*05c0*/  USHF.L.U32 UR7, UR6, 0xb, URZ ;  /* 0x0000000b06077899 */ /* 0x000fe400080006ff */
[----:B------:R-:W-:Y:S01]  /*05d0*/  USHF.L.U32 UR6, UR6, 0x1, URZ ;  /* 0x0000000106067899 */ /* 0x000fe200080006ff */
[----:B------:R-:W-:Y:S01]  /*05e0*/  ELECT P0, URZ, PT ;  /* 0x0000000000ff782f */ /* 0x000fe20003800000 */
[----:B---3--:R-:W-:Y:S01]  /*05f0*/  ULEA UR4, UR4, UR5, 0x18 ;  /* 0x0000000504047291 */ /* 0x008fe2000f8ec0ff */
[----:B------:R-:W3:Y:S11]  /*0600*/  FENCE.VIEW.ASYNC.S ;  /* 0x00000000000073c6 */ /* 0x000ef60000000000 */
[----:B---3--:R3:W4:Y:S01]  /*0610*/  SYNCS.EXCH.64 URZ, [UR4], UR8 ;  /* 0x0000000804ff75b2 */ /* 0x0087220008000100 */
[----:B------:R3:W1:Y:S01]  /*0620*/  SYNCS.EXCH.64 URZ, [UR4+0x30], UR6 ;  /* 0x0000300604ff75b2 */ /* 0x0006620008000100 */
        /* <DEDUP_REMOVED lines=10> */
[----:B------:R-:W-:Y:S01]  /*06d0*/  NOP ;  /* 0x0000000000007918 */ /* 0x000fe20000000000 */
.L_x_9:
[----:B------:R-:W2:Y:S01]  /*06e0*/  SHFL.IDX PT, R2, R53, RZ, 0x1f ;  /* 0x00001fff35027589 */ /* 0x000ea200000e0000 */
[----:B------:R-:W-:Y:S01]  /*06f0*/  NOP ;  /* 0x0000000000007918 */ /* 0x000fe20000000000 */
[----:B--2---:R-:W-:-:S13]  /*0700*/  ISETP.NE.AND P0, PT, R2, 0x1, PT ;  /* 0x000000010200780c */ /* 0x004fda0003f05270 */
[----:B------:R-:W-:Y:S05]  /*0710*/  @P0 BRA `(.L_x_10) ;  /* 0x0000000000500947 */ /* 0x000fea0003800000 */
[----:B---3--:R-:W2:Y:S01]  /*0720*/  S2UR UR4, SR_CgaCtaId ;  /* 0x00000000000479c3 */ /* 0x008ea20000008800 */
        /* <DEDUP_REMOVED lines=10> */
[----:B--2---:R-:W-:Y:S01]  /*07d0*/  ULEA UR4, UR4, UR5, 0x18 ;  /* 0x0000000504047291 */ /* 0x004fe2000f8ec0ff */
[----:B------:R-:W2:Y:S11]  /*07e0*/  FENCE.VIEW.ASYNC.S ;  /* 0x00000000000073c6 */ /* 0x000eb60000000000 */
[----:B--2---:R2:W3:Y:S01]  /*07f0*/  SYNCS.EXCH.64 URZ, [UR4+0x60], UR8 ;  /* 0x0000600804ff75b2 */ /* 0x0044e20008000100 */
[----:B------:R2:W1:Y:S01]  /*0800*/  SYNCS.EXCH.64 URZ, [UR4+0x78], UR6 ;  /* 0x0000780604ff75b2 */ /* 0x0004620008000100 */
[----:B------:R2:W1:Y:S01]  /*0810*/  SYNCS.EXCH.64 URZ, [UR4+0x68], UR8 ;  /* 0x0000680804ff75b2 */ /* 0x0004620008000100 */
[----:B------:R2:W1:Y:S01]  /*0820*/  SYNCS.EXCH.64 URZ, [UR4+0x80], UR6 ;  /* 0x0000800604ff75b2 */ /* 0x0004620008000100 */
[----:B------:R2:W1:Y:S01]  /*0830*/  SYNCS.EXCH.64 URZ, [UR4+0x70], UR8 ;  /* 0x0000700804ff75b2 */ /* 0x0004620008000100 */
[----:B------:R2:W1:Y:S01]  /*0840*/  SYNCS.EXCH.64 URZ, [UR4+0x88], UR6 ;  /* 0x0000880604ff75b2 */ /* 0x0004620008000100 */
[----:B------:R-:W-:Y:S01]  /*0850*/  NOP ;  /* 0x0000000000007918 */ /* 0x000fe20000000000 */
.L_x_10:
[----:B------:R-:W4:Y:S01]  /*0860*/  SHFL.IDX PT, R2, R53, RZ, 0x1f ;  /* 0x00001fff35027589 */ /* 0x000f2200000e0000 */
[----:B------:R-:W-:Y:S01]  /*0870*/  NOP ;  /* 0x0000000000007918 */ /* 0x000fe20000000000 */
[----:B----4-:R-:W-:-:S13]  /*0880*/  ISETP.NE.AND P0, PT, R2, 0x3, PT ;  /* 0x000000030200780c */ /* 0x010fda0003f05270 */
[----:B------:R-:W-:Y:S05]  /*0890*/  @P0 BRA `(.L_x_11) ;  /* 0x0000000000300947 */ /* 0x000fea0003800000 */
[----:B--23--:R-:W2:Y:S01]  /*08a0*/  S2UR UR6, SR_CgaCtaId ;  /* 0x00000000000679c3 */ /* 0x00cea20000008800 */
[----:B------:R-:W-:Y:S01]  /*08b0*/  UMOV UR4, 0x400 ;  /* 0x0000040000047882 */ /* 0x000fe20000000000 */
[----:B------:R-:W-:Y:S01]  /*08c0*/  UMOV UR5, 0x20 ;  /* 0x0000002000057882 */ /* 0x000fe20000000000 */
[----:B------:R-:W-:Y:S01]  /*08d0*/  ELECT P0, URZ, PT ;  /* 0x0000000000ff782f */ /* 0x000fe20003800000 */
[----:B--2---:R-:W-:Y:S02]  /*08e0*/  ULEA UR6, UR6, UR4, 0x18 ;  /* 0x0000000406067291 */ /* 0x004fe4000f8ec0ff */
[----:B------:R-:W-:-:S04]  /*08f0*/  UIADD3 UR4, UPT, UPT, -UR5, 0x100000, URZ ;  /* 0x0010000005047890 */ /* 0x000fc8000fffe1ff */
[----:B------:R-:W-:Y:S02]  /*0900*/  USHF.L.U32 UR5, UR4, 0xb, URZ ;  /* 0x0000000b04057899 */ /* 0x000fe400080006ff */
[----:B------:R-:W-:Y:S01]  /*0910*/  USHF.L.U32 UR4, UR4, 0x1, URZ ;  /* 0x0000000104047899 */ /* 0x000fe200080006ff */
[----:B------:R-:W2:Y:S11]  /*0920*/  FENCE.VIEW.ASYNC.S ;  /* 0x00000000000073c6 */ /* 0x000eb60000000000 */
[----:B--2---:R4:W2:Y:S01]  /*0930*/  SYNCS.EXCH.64 URZ, [UR6+0x90], UR4 ;  /* 0x0000900406ff75b2 */ /* 0x0048a20008000100 */
[----:B------:R4:W3:Y:S02]  /*0940*/  SYNCS.EXCH.64 URZ, [UR6+0x98], UR4 ;  /* 0x0000980406ff75b2 */ /* 0x0008e40008000100 */
[----:B----4-:R-:W-:Y:S01]  /*0950*/  NOP ;  /* 0x0000000000007918 */ /* 0x010fe20000000000 */
.L_x_11:
[----:B------:R-:W4:Y:S01]  /*0960*/  SHFL.IDX PT, R2, R53, RZ, 0x1f ;  /* 0x00001fff35027589 */ /* 0x000f2200000e0000 */
[----:B------:R-:W-:Y:S01]  /*0970*/  NOP ;  /* 0x0000000000007918 */ /* 0x000fe20000000000 */
[----:B----4-:R-:W-:-:S13]  /*0980*/  ISETP.NE.AND P0, PT, R2, 0x4, PT ;  /* 0x000000040200780c */ /* 0x010fda0003f05270 */
[----:B------:R-:W-:Y:S05]  /*0990*/  @P0 BRA `(.L_x_12) ;  /* 0x00000000004c0947 */ /* 0x000fea0003800000 */
[----:B--23--:R-:W2:Y:S01]  /*09a0*/  S2UR UR6, SR_CgaCtaId ;  /* 0x00000000000679c3 */ /* 0x00cea20000008800 */
[----:B------:R-:W-:Y:S01]  /*09b0*/  UMOV UR4, 0x3a0 ;  /* 0x000003a000047882 */ /* 0x000fe20000000000 */
[----:B------:R-:W-:Y:S01]  /*09c0*/  UMOV UR5, 0x400 ;  /* 0x0000040000057882 */ /* 0x000fe20000000000 */
[----:B------:R-:W-:Y:S01]  /*09d0*/  USEL UR4, UR4, 0x320, UP3 ;  /* 0x0000032004047887 */ /* 0x000fe20009800000 */
[----:B------:R-:W-:Y:S01]  /*09e0*/  UMOV UR8, 0x1 ;  /* 0x0000000100087882 */ /* 0x000fe20000000000 */
[----:B------:R-:W-:Y:S01]  /*09f0*/  ELECT P0, URZ, PT ;  /* 0x0000000000ff782f */ /* 0x000fe20003800000 */
[----:B------:R-:W-:-:S04]  /*0a00*/  UIADD3 UR8, UPT, UPT, -UR8, 0x100000, URZ ;  /* 0x0010000008087890 */ /* 0x000fc8000fffe1ff */
[----:B------:R-:W-:Y:S02]  /*0a10*/  USHF.L.U32 UR9, UR8, 0xb, URZ ;  /* 0x0000000b08097899 */ /* 0x000fe400080006ff */
[----:B------:R-:W-:Y:S02]  /*0a20*/  USHF.L.U32 UR8, UR8, 0x1, URZ ;  /* 0x0000000108087899 */ /* 0x000fe400080006ff */
[----:B--2---:R-:W-:Y:S02]  /*0a30*/  ULEA UR6, UR6, UR5, 0x18 ;  /* 0x0000000506067291 */ /* 0x004fe4000f8ec0ff */
[----:B------:R-:W-:-:S04]  /*0a40*/  UIADD3 UR4, UPT, UPT, -UR4, 0x100000, URZ ;  /* 0x0010000004047890 */ /* 0x000fc8000fffe1ff */
[----:B------:R-:W-:Y:S02]  /*0a50*/  USHF.L.U32 UR5, UR4, 0xb, URZ ;  /* 0x0000000b04057899 */ /* 0x000fe400080006ff */
[----:B------:R-:W-:Y:S01]  /*0a60*/  USHF.L.U32 UR4, UR4, 0x1, URZ ;  /* 0x0000000104047899 */ /* 0x000fe200080006ff */
[----:B------:R-:W2:Y:S03]  /*0a70*/  FENCE.VIEW.ASYNC.S ;  /* 0x00000000000073c6 */ /* 0x000ea60000000000 */
[----:B--2---:R4:W2:Y:S08]  /*0a80*/  SYNCS.EXCH.64 URZ, [UR6+0xa0], UR8 ;  /* 0x0000a00806ff75b2 */ /* 0x0048b00008000100 */
[----:B------:R4:W3:Y:S01]  /*0a90*/  SYNCS.EXCH.64 URZ, [UR6+0xb0], UR4 ;  /* 0x0000b00406ff75b2 */ /* 0x0008e20008000100 */
[----:B------:R4:W1:Y:S01]  /*0aa0*/  SYNCS.EXCH.64 URZ, [UR6+0xa8], UR8 ;  /* 0x0000a80806ff75b2 */ /* 0x0008620008000100 */
[----:B------:R4:W1:Y:S02]  /*0ab0*/  SYNCS.EXCH.64 URZ, [UR6+0xb8], UR4 ;  /* 0x0000b80406ff75b2 */ /* 0x0008640008000100 */
[----:B----4-:R-:W-:Y:S01]  /*0ac0*/  NOP ;  /* 0x0000000000007918 */ /* 0x010fe20000000000 */
.L_x_12:
[----:B------:R-:W4:Y:S01]  /*0ad0*/  SHFL.IDX PT, R2, R53, RZ, 0x1f ;  /* 0x00001fff35027589 */ /* 0x000f2200000e0000 */
[----:B------:R-:W-:Y:S01]  /*0ae0*/  NOP ;  /* 0x0000000000007918 */ /* 0x000fe20000000000 */
[----:B----4-:R-:W-:-:S13]  /*0af0*/  ISETP.NE.AND P0, PT, R2, 0x5, PT ;  /* 0x000000050200780c */ /* 0x010fda0003f05270 */
[----:B------:R-:W-:Y:S05]  /*0b00*/  @P0 BRA `(.L_x_13) ;  /* 0x0000000000580947 */ /* 0x000fea0003800000 */
[----:B--23--:R-:W2:Y:S01]  /*0b10*/  S2UR UR4, SR_CgaCtaId ;  /* 0x00000000000479c3 */ /* 0x00cea20000008800 */
        /* <DEDUP_REMOVED lines=12> */
[----:B--2---:R4:W2:Y:S01]  /*0be0*/  SYNCS.EXCH.64 URZ, [UR4+0xc0], UR8 ;  /* 0x0000c00804ff75b2 */ /* 0x0048a20008000100 */
[----:B------:R4:W3:Y:S01]  /*0bf0*/  SYNCS.EXCH.64 URZ, [UR4+0xe0], UR6 ;  /* 0x0000e00604ff75b2 */ /* 0x0008e20008000100 */
[----:B------:R4:W1:Y:S01]  /*0c00*/  SYNCS.EXCH.64 URZ, [UR4+0xc8], UR8 ;  /* 0x0000c80804ff75b2 */ /* 0x0008620008000100 */
[----:B------:R4:W1:Y:S01]  /*0c10*/  SYNCS.EXCH.64 URZ, [UR4+0xe8], UR6 ;  /* 0x0000e80604ff75b2 */ /* 0x0008620008000100 */
[----:B------:R4:W1:Y:S01]  /*0c20*/  SYNCS.EXCH.64 URZ, [UR4+0xd0], UR8 ;  /* 0x0000d00804ff75b2 */ /* 0x0008620008000100 */
[----:B------:R4:W1:Y:S01]  /*0c30*/  SYNCS.EXCH.64 URZ, [UR4+0xf0], UR6 ;  /* 0x0000f00604ff75b2 */ /* 0x0008620008000100 */
[----:B------:R4:W1:Y:S01]  /*0c40*/  SYNCS.EXCH.64 URZ, [UR4+0xd8], UR8 ;  /* 0x0000d80804ff75b2 */ /* 0x0008620008000100 */
[----:B------:R4:W1:Y:S02]  /*0c50*/  SYNCS.EXCH.64 URZ, [UR4+0xf8], UR6 ;  /* 0x0000f80604ff75b2 */ /* 0x0008640008000100 */
[----:B----4-:R-:W-:Y:S01]  /*0c60*/  NOP ;  /* 0x0000000000007918 */ /* 0x010fe20000000000 */
.L_x_13:
[----:B------:R-:W4:Y:S01]  /*0c70*/  SHFL.IDX PT, R2, R53, RZ, 0x1f ;  /* 0x00001fff35027589 */ /* 0x000f2200000e0000 */
[----:B------:R-:W1:Y:S01]  /*0c80*/  S2UR UR54, SR_CgaCtaId ;  /* 0x00000000003679c3 */ /* 0x000e620000008800 */
[----:B------:R-:W-:Y:S01]  /*0c90*/  NOP ;  /* 0x0000000000007918 */ /* 0x000fe20000000000 */
[----:B----4-:R-:W-:-:S13]  /*0ca0*/  ISETP.NE.AND P0, PT, R2, 0x3, PT ;  /* 0x000000030200780c */ /* 0x010fda0003f05270 */
[----:B-1----:R-:W-:Y:S05]  /*0cb0*/  @P0 BRA `(.L_x_14) ;  /* 0x0000000000340947 */ /* 0x002fea0003800000 */
[----:B--23--:R-:W-:Y:S01]  /*0cc0*/  UMOV UR4, 0x400 ;  /* 0x0000040000047882 */ /* 0x00cfe20000000000 */
[----:B------:R-:W-:Y:S01]  /*0cd0*/  UMOV UR6, 0x20 ;  /* 0x0000002000067882 */ /* 0x000fe20000000000 */
[----:B------:R-:W-:Y:S02]  /*0ce0*/  ULEA UR4, UR54, UR4, 0x18 ;  /* 0x0000000436047291 */ /* 0x000fe4000f8ec0ff */
[----:B------:R-:W-:-:S04]  /*0cf0*/  UIADD3 UR6, UPT, UPT, -UR6, 0x100000, URZ ;  /* 0x0010000006067890 */ /* 0x000fc8000fffe1ff */
[----:B------:R-:W-:Y:S02]  /*0d00*/  USHF.L.U32 UR7, UR6, 0xb, URZ ;  /* 0x0000000b06077899 */ /* 0x000fe400080006ff */
[----:B------:R-:W-:Y:S01]  /*0d10*/  USHF.L.U32 UR6, UR6, 0x1, URZ ;  /* 0x0000000106067899 */ /* 0x000fe200080006ff */
[----:B------:R-:W-:Y:S01]  /*0d20*/  ELECT P0, URZ, PT ;  /* 0x0000000000ff782f */ /* 0x000fe20003800000 */
[----:B------:R-:W1:Y:S10]  /*0d30*/  FENCE.VIEW.ASYNC.S ;  /* 0x00000000000073c6 */ /* 0x000e740000000000 */
[----:B-1----:R1:W4:Y:S01]  /*0d40*/  SYNCS.EXCH.64 URZ, [UR4+0x100], UR6 ;  /* 0x0001000604ff75b2 */ /* 0x0023220008000100 */
[----:B------:R1:W2:Y:S01]  /*0d50*/  SYNCS.EXCH.64 URZ, [UR4+0x110], UR6 ;  /* 0x0001100604ff75b2 */ /* 0x0002a20008000100 */
[----:B------:R1:W3:Y:S01]  /*0d60*/  SYNCS.EXCH.64 URZ, [UR4+0x108], UR6 ;  /* 0x0001080604ff75b2 */ /* 0x0002e20008000100 */
[----:B------:R1:W1:Y:S01]  /*0d70*/  SYNCS.EXCH.64 URZ, [UR4+0x118], UR6 ;  /* 0x0001180604ff75b2 */ /* 0x0002620008000100 */
[----:B------:R-:W-:Y:S01]  /*0d80*/  NOP ;  /* 0x0000000000007918 */ /* 0x000fe20000000000 */
.L_x_14:
[----:B-123--:R-:W1:Y:S01]  /*0d90*/  LDCU UR4, c[0x0][0x36c] ;  /* 0x00006d80ff0477ac */ /* 0x00ee620008000800 */
[----:B------:R-:W-:Y:S01]  /*0da0*/  ISETP.NE.OR P4, PT, R0, 0x2, !P4 ;  /* 0x000000020000780c */ /* 0x000fe20006785670 */
[----:B------:R-:W-:Y:S01]  /*0db0*/  NOP ;  /* 0x0000000000007918 */ /* 0x000fe20000000000 */
[----:B------:R-:W-:Y:S01]  /*0dc0*/  LOP3.LUT R0, R63, 0x1f, RZ, 0xc0, !PT ;  /* 0x0000001f3f007812 */ /* 0x000fe200078ec0ff */
[----:B------:R-:W-:Y:S02]  /*0dd0*/  UISETP.NE.AND UP4, UPT, UR22, URZ, UPT ;  /* 0x000000ff1600728c */ /* 0x000fe4000bf85270 */
[----:B-1----:R-:W-:-:S09]  /*0de0*/  UISETP.EQ.U32.AND UP5, UPT, UR4, 0x1, UPT ;  /* 0x000000010400788c */ /* 0x002fd2000bfa2070 */
[----:B------:R-:W-:Y:S05]  /*0df0*/  BRA.U !UP5, `(.L_x_15) ;  /* 0x000000010d087547 */ /* 0x000fea000b800000 */
[----:B----4-:R-:W-:Y:S01]  /*0e00*/  UCGABAR_ARV ;  /* 0x00000000000079c7 */ /* 0x010fe20008000000 */
[----:B------:R-:W-:Y:S05]  /*0e10*/  BRA `(.L_x_16) ;  /* 0x0000000000047947 */ /* 0x000fea0003800000 */
.L_x_15:
[----:B----4-:R-:W-:Y:S01]  /*0e20*/  NOP ;  /* 0x0000000000007918 */ /* 0x010fe20000000000 */
.L_x_16:
[----:B------:R-:W1:Y:S01]  /*0e30*/  S2UR UR25, SR_CTAID.X ;  /* 0x00000000001979c3 */ /* 0x000e620000002500 */
[----:B------:R-:W-:-:S05]  /*0e40*/  CS2R.32 R55, SR_CgaSize ;  /* 0x0000000000377805 */ /* 0x000fca0000008a00 */
[----:B------:R-:W-:-:S05]  /*0e50*/  IMAD R55, R55, -0xa0, RZ ;  /* 0xffffff6037377824 */ /* 0x000fca00078e02ff */
[----:B------:R-:W-:-:S14]  /*0e60*/  R2UR UR5, R55 ;  /* 0x00000000370572ca */ /* 0x000fdc00000e0000 */
[----:B------:R-:W2:Y:S01]  /*0e70*/  LDCU UR5, c[0x0][UR5+0x2b0] ;  /* 0x00005600050577ac */ /* 0x000ea20008000800 */
[----:B------:R-:W-:-:S05]  /*0e80*/  CS2R.32 R55, SR_CgaSize ;  /* 0x0000000000377805 */ /* 0x000fca0000008a00 */
[----:B------:R-:W-:-:S05]  /*0e90*/  IMAD R55, R55, -0xa0, RZ ;  /* 0xffffff6037377824 */ /* 0x000fca00078e02ff */
[----:B------:R-:W-:-:S14]  /*0ea0*/  R2UR UR4, R55 ;  /* 0x00000000370472ca */ /* 0x000fdc00000e0000 */
[----:B------:R-:W3:Y:S01]  /*0eb0*/  LDCU UR4, c[0x0][UR4+0x2b4] ;  /* 0x00005680040477ac */ /* 0x000ee20008000800 */
[----:B------:R-:W4:Y:S01]  /*0ec0*/  S2UR UR26, SR_CTAID.Y ;  /* 0x00000000001a79c3 */ /* 0x000f220000002600 */
[----:B------:R-:W-:-:S05]  /*0ed0*/  CS2R.32 R55, SR_CgaSize ;  /* 0x0000000000377805 */ /* 0x000fca0000008a00 */
[----:B------:R-:W-:-:S05]  /*0ee0*/  IMAD R55, R55, -0xa0, RZ ;  /* 0xffffff6037377824 */ /* 0x000fca00078e02ff */
[----:B------:R-:W-:-:S14]  /*0ef0*/  R2UR UR7, R55 ;  /* 0x00000000370772ca */ /* 0x000fdc00000e0000 */
[----:B------:R-:W3:Y:S01]  /*0f00*/  LDCU UR7, c[0x0][UR7+0x2a0] ;  /* 0x00005400070777ac */ /* 0x000ee20008000800 */
[----:B------:R-:W-:-:S05]  /*0f10*/  CS2R.32 R55, SR_CgaSize ;  /* 0x0000000000377805 */ /* 0x000fca0000008a00 */
[----:B------:R-:W-:-:S05]  /*0f20*/  IMAD R55, R55, -0xa0, RZ ;  /* 0xffffff6037377824 */ /* 0x000fca00078e02ff */
[----:B------:R-:W-:-:S14]  /*0f30*/  R2UR UR8, R55 ;  /* 0x00000000370872ca */ /* 0x000fdc00000e0000 */
[----:B------:R-:W3:Y:S01]  /*0f40*/  LDCU UR8, c[0x0][UR8+0x2a4] ;  /* 0x00005480080877ac */ /* 0x000ee20008000800 */
[----:B------:R-:W-:Y:S02]  /*0f50*/  ULOP3.LUT UR53, UR54, 0x1, URZ, 0xc0, !UPT ;  /* 0x0000000136357892 */ /* 0x000fe4000f8ec0ff */
[----:B------:R-:W-:Y:S02]  /*0f60*/  USHF.R.U32.HI UR24, URZ, 0x1, UR54 ;  /* 0x00000001ff187899 */ /* 0x000fe40008011636 */
[----:B------:R-:W-:Y:S02]  /*0f70*/  UISETP.GT.U32.AND UP1, UPT, UR53, 0xffff, UPT ;  /* 0x0000ffff3500788c */ /* 0x000fe4000bf24070 */
[----:B------:R-:W-:Y:S01]  /*0f80*/  USHF.L.U32 UR39, UR54, 0x9, URZ ;  /* 0x0000000936277899 */ /* 0x000fe200080006ff */
[----:B-1----:R-:W-:Y:S01]  /*0f90*/  I2FP.F32.U32 R3, UR25 ;  /* 0x0000001900037c45 */ /* 0x002fe20008201000 */
[----:B------:R-:W1:Y:S04]  /*0fa0*/  LDCU UR23, c[0x0][0xb24] ;  /* 0x00016480ff1777ac */ /* 0x000e680008000800 */
[----:B--2---:R-:W-:Y:S01]  /*0fb0*/  FMUL R3, R3, UR5 ;  /* 0x0000000503037c20 */ /* 0x004fe20008400000 */
[----:B------:R-:W2:Y:S01]  /*0fc0*/  LDCU UR42, c[0x0][0xb24] ;  /* 0x00016480ff2a77ac */ /* 0x000ea20008000800 */
[----:B----4-:R-:W-:Y:S01]  /*0fd0*/  I2FP.F32.U32 R2, UR26 ;  /* 0x0000001a00027c45 */ /* 0x010fe20008201000 */
[----:B------:R-:W4:Y:S03]  /*0fe0*/  LDCU UR28, c[0x0][0xb30] ;  /* 0x00016600ff1c77ac */ /* 0x000f260008000800 */
[----:B------:R-:W1:Y:S01]  /*0ff0*/  F2I.U32.TRUNC.NTZ R3, R3 ;  /* 0x0000000300037305 */ /* 0x000e62000020f000 */
[----:B---3--:R-:W-:Y:S01]  /*1000*/  FMUL R2, R2, UR4 ;  /* 0x0000000402027c20 */ /* 0x008fe20008400000 */
[----:B------:R-:W-:-:S02]  /*1010*/  ULOP3.LUT UR4, UR54, 0x2, URZ, 0xc0, !UPT ;  /* 0x0000000236047892 */ /* 0x000fc4000f8ec0ff */
[----:B------:R-:W-:Y:S02]  /*1020*/  USHF.L.U32 UR38, UR54, 0xa, URZ ;  /* 0x0000000a36267899 */ /* 0x000fe400080006ff */
[----:B------:R-:W-:Y:S02]  /*1030*/  UISETP.GT.U32.AND UP0, UPT, UR4, 0xffff, UPT ;  /* 0x0000ffff0400788c */ /* 0x000fe4000bf04070 */
[----:B------:R-:W3:Y:S01]  /*1040*/  F2I.U32.TRUNC.NTZ R2, R2 ;  /* 0x0000000200027305 */ /* 0x000ee2000020f000 */
[----:B------:R-:W-:Y:S01]  /*1050*/  UMOV UR32, 0x5 ;  /* 0x0000000500207882 */ /* 0x000fe20000000000 */
[----:B------:R-:W-:Y:S02]  /*1060*/  USEL UR30, UR53, 0xffff, !UP1 ;  /* 0x0000ffff351e7887 */ /* 0x000fe4000c800000 */
[----:B------:R-:W-:Y:S01]  /*1070*/  USEL UR29, UR4, 0xffff, !UP0 ;  /* 0x0000ffff041d7887 */ /* 0x000fe2000c000000 */
[----:B-1----:R-:W-:Y:S02]  /*1080*/  R2UR UR5, R3 ;  /* 0x00000000030572ca */ /* 0x002fe400000e0000 */
[----:B---3--:R-:W-:-:S02]  /*1090*/  R2UR UR6, R2 ;  /* 0x00000000020672ca */ /* 0x008fc400000e0000 */
[----:B------:R-:W-:-:S09]  /*10a0*/  PRMT R2, RZ, 0x7610, R2 ;  /* 0x00007610ff027816 */ /* 0x000fd20000000002 */
[----:B------:R-:W-:-:S04]  /*10b0*/  UIADD3 UR5, UPT, UPT, -UR5, URZ, URZ ;  /* 0x000000ff05057290 */ /* 0x000fc8000fffe1ff */
[----:B------:R-:W-:Y:S02]  /*10c0*/  UIMAD UR5, UR7, UR5, UR25 ;  /* 0x00000005070572a4 */ /* 0x000fe4000f8e0219 */
[----:B------:R-:W-:-:S04]  /*10d0*/  UIADD3 UR4, UPT, UPT, -UR6, URZ, URZ ;  /* 0x000000ff06047290 */ /* 0x000fc8000fffe1ff */
[----:B------:R-:W-:Y:S01]  /*10e0*/  IMAD.U32 R55, RZ, RZ, UR5 ;  /* 0x00000005ff377e24 */ /* 0x000fe2000f8e00ff */
[----:B------:R-:W-:-:S06]  /*10f0*/  UIMAD UR4, UR8, UR4, UR26 ;  /* 0x00000004080472a4 */ /* 0x000fcc000f8e021a */
[----:B------:R-:W-:Y:S01]  /*1100*/  IMAD.U32 R54, RZ, RZ, UR4 ;  /* 0x00000004ff367e24 */ /* 0x000fe2000f8e00ff */
[----:B--2-4-:R-:W-:Y:S06]  /*1110*/  BRA.U UP4, `(.L_x_17) ;  /* 0x0000000104447547 */ /* 0x014fec000b800000 */
[----:B------:R-:W-:Y:S02]  /*1120*/  R2UR UR4, R54 ;  /* 0x00000000360472ca */ /* 0x000fe400000e0000 */
[----:B------:R-:W-:-:S11]  /*1130*/  R2UR UR6, R55 ;  /* 0x00000000370672ca */ /* 0x000fd600000e0000 */
[----:B------:R-:W-:Y:S02]  /*1140*/  UISETP.NE.AND UP0, UPT, UR4, URZ, UPT ;  /* 0x000000ff0400728c */ /* 0x000fe4000bf05270 */
[----:B------:R-:W-:Y:S02]  /*1150*/  UISETP.NE.AND UP1, UPT, UR4, 0x1, UPT ;  /* 0x000000010400788c */ /* 0x000fe4000bf25270 */
[----:B------:R-:W-:Y:S02]  /*1160*/  UISETP.NE.AND UP2, UPT, UR6, URZ, UP0 ;  /* 0x000000ff0600728c */ /* 0x000fe40008745270 */
[----:B------:R-:W-:Y:S02]  /*1170*/  USEL UR4, URZ, 0x2, UP0 ;  /* 0x00000002ff047887 */ /* 0x000fe40008000000 */
[----:B------:R-:W-:Y:S02]  /*1180*/  USEL UR8, URZ, 0x1, UP2 ;  /* 0x00000001ff087887 */ /* 0x000fe40009000000 */
[----:B------:R-:W-:-:S02]  /*1190*/  UISETP.NE.AND UP2, UPT, UR6, URZ, UPT ;  /* 0x000000ff0600728c */ /* 0x000fc4000bf45270 */
[----:B------:R-:W-:Y:S02]  /*11a0*/  USEL UR5, URZ, 0x4, UP1 ;  /* 0x00000004ff057887 */ /* 0x000fe40008800000 */
[----:B------:R-:W-:Y:S02]  /*11b0*/  UISETP.NE.AND UP0, UPT, UR6, 0x1, UPT ;  /* 0x000000010600788c */ /* 0x000fe4000bf05270 */
[----:B------:R-:W-:Y:S02]  /*11c0*/  USEL UR6, URZ, 0x8, UP1 ;  /* 0x00000008ff067887 */ /* 0x000fe40008800000 */
[----:B------:R-:W-:Y:S02]  /*11d0*/  USEL UR7, UR5, 0x4, UP2 ;  /* 0x0000000405077887 */ /* 0x000fe40009000000 */
[----:B------:R-:W-:Y:S02]  /*11e0*/  USEL UR4, UR4, 0x2, UP0 ;  /* 0x0000000204047887 */ /* 0x000fe40008000000 */
[----:B------:R-:W-:-:S02]  /*11f0*/  USEL UR5, UR6, 0x8, UP0 ;  /* 0x0000000806057887 */ /* 0x000fc40008000000 */
[----:B------:R-:W-:-:S04]  /*1200*/  UIADD3 UR4, UPT, UPT, UR4, UR7, UR8 ;  /* 0x0000000704047290 */ /* 0x000fc8000fffe008 */
[----:B------:R-:W-:-:S06]  /*1210*/  UIADD3 UR4, UPT, UPT, UR4, UR5, URZ ;  /* 0x0000000504047290 */ /* 0x000fcc000fffe0ff */
[----:B------:R-:W-:-:S07]  /*1220*/  IMAD.U32 R2, RZ, RZ, UR4 ;  /* 0x00000004ff027e24 */ /* 0x000fce000f8e00ff */
.L_x_17:
[----:B------:R-:W1:Y:S01]  /*1230*/  S2UR UR36, SR_CTAID.Z ;  /* 0x00000000002479c3 */ /* 0x000e620000002700 */
[----:B------:R-:W-:Y:S01]  /*1240*/  UISETP.GE.AND UP0, UPT, UR23, 0x1, UPT ;  /* 0x000000011700788c */ /* 0x000fe2000bf06270 */
[----:B------:R-:W-:-:S08]  /*1250*/  UMOV UR31, 0x3 ;  /* 0x00000003001f7882 */ /* 0x000fd00000000000 */
[----:B------:R-:W-:Y:S05]  /*1260*/  BRA.U !UP0, `(.L_x_18) ;  /* 0x0000000108d47547 */ /* 0x000fea000b800000 */
[----:B------:R-:W2:Y:S01]  /*1270*/  LDCU.128 UR12, c[0x0][0xb10] ;  /* 0x00016200ff0c77ac */ /* 0x000ea20008000c00 */
[----:B------:R-:W3:Y:S01]  /*1280*/  LDCU UR6, c[0x0][0x370] ;  /* 0x00006e00ff0677ac */ /* 0x000ee20008000800 */
[----:B------:R-:W4:Y:S01]  /*1290*/  LDCU UR5, c[0x0][0x374] ;  /* 0x00006e80ff0577ac */ /* 0x000f220008000800 */
[----:B------:R-:W1:Y:S01]  /*12a0*/  LDCU UR27, c[0x0][0xb0c] ;  /* 0x00016180ff1b77ac */ /* 0x000e620008000800 */
[----:B------:R-:W1:Y:S01]  /*12b0*/  LDCU UR4, c[0x0][0xb20] ;  /* 0x00016400ff0477ac */ /* 0x000e620008000800 */
[----:B------:R-:W1:Y:S01]  /*12c0*/  LDCU.64 UR8, c[0x0][0xb28] ;  /* 0x00016500ff0877ac */ /* 0x000e620008000a00 */
[----:B--2---:R-:W-:Y:S02]  /*12d0*/  UISETP.NE.AND UP0, UPT, UR14, 0x1, UPT ;  /* 0x000000010e00788c */ /* 0x004fe4000bf05270 */
[----:B----4-:R-:W-:Y:S02]  /*12e0*/  UIMAD.WIDE.U32 UR10, UR5, UR15, URZ ;  /* 0x0000000f050a72a5 */ /* 0x010fe4000f8e00ff */
[----:B---3--:R-:W-:-:S02]  /*12f0*/  UIMAD.WIDE.U32 UR18, UR6, UR12, URZ ;  /* 0x0000000c061272a5 */ /* 0x008fc4000f8e00ff */
[----:B-1----:R-:W-:Y:S02]  /*1300*/  UISETP.NE.AND UP1, UPT, UR27, 0x1, UPT ;  /* 0x000000011b00788c */ /* 0x002fe4000bf25270 */
[----:B------:R-:W-:Y:S01]  /*1310*/  UISETP.NE.AND UP2, UPT, UR23, 0x1, UPT ;  /* 0x000000011700788c */ /* 0x000fe2000bf45270 */
[----:B------:R-:W-:Y:S02]  /*1320*/  UMOV UR10, UR11 ;  /* 0x0000000b000a7c82 */ /* 0x000fe40008000000 */
[----:B------:R-:W-:Y:S01]  /*1330*/  UMOV UR18, UR19 ;  /* 0x0000001300127c82 */ /* 0x000fe20008000000 */
[----:B------:R-:W-:Y:S02]  /*1340*/  @UP0 USHF.R.U32.HI UR5, URZ, UR4, UR10 ;  /* 0x00000004ff050299 */ /* 0x000fe4000801160a */
[----:B------:R-:W-:Y:S02]  /*1350*/  UIMAD.WIDE.U32 UR20, UR26, UR15, URZ ;  /* 0x0000000f1a1472a5 */ /* 0x000fe4000f8e00ff */
[----:B------:R-:W-:-:S02]  /*1360*/  UIMAD.WIDE.U32 UR10, UR5, UR8, URZ ;  /* 0x00000008050a72a5 */ /* 0x000fc4000f8e00ff */
[----:B------:R-:W-:Y:S02]  /*1370*/  @UP1 USHF.R.U32.HI UR6, URZ, UR13, UR18 ;  /* 0x0000000dff061299 */ /* 0x000fe40008011612 */
[----:B------:R-:W-:Y:S02]  /*1380*/  UIMAD.WIDE.U32 UR16, UR25, UR12, URZ ;  /* 0x0000000c191072a5 */ /* 0x000fe4000f8e00ff */
[----:B------:R-:W-:Y:S01]  /*1390*/  UIMAD.WIDE.U32 UR18, UR6, UR8, URZ ;  /* 0x00000008061272a5 */ /* 0x000fe2000f8e00ff */
[----:B------:R-:W-:Y:S01]  /*13a0*/  UMOV UR20, UR21 ;  /* 0x0000001500147c82 */ /* 0x000fe20008000000 */
[----:B------:R-:W-:Y:S01]  /*13b0*/  UMOV UR10, UR11 ;  /* 0x0000000b000a7c82 */ /* 0x000fe20008000000 */
[----:B------:R-:W-:Y:S02]  /*13c0*/  USHF.R.U32.HI UR20, URZ, UR4, UR20 ;  /* 0x00000004ff147299 */ /* 0x000fe40008011614 */
[----:B------:R-:W-:Y:S02]  /*13d0*/  @UP2 USHF.R.U32.HI UR5, URZ, UR9, UR10 ;  /* 0x00000009ff052299 */ /* 0x000fe4000801160a */
[----:B------:R-:W-:Y:S01]  /*13e0*/  UMOV UR7, UR19 ;  /* 0x0000001300077c82 */ /* 0x000fe20008000000 */
[----:B------:R-:W-:Y:S01]  /*13f0*/  UMOV UR16, UR17 ;  /* 0x0000001100107c82 */ /* 0x000fe20008000000 */
[----:B------:R-:W-:-:S02]  /*1400*/  @UP2 USHF.R.U32.HI UR6, URZ, UR9, UR7 ;  /* 0x00000009ff062299 */ /* 0x000fc40008011607 */
[----:B------:R-:W-:Y:S02]  /*1410*/  USHF.R.U32.HI UR13, URZ, UR13, UR16 ;  /* 0x0000000dff0d7299 */ /* 0x000fe40008011610 */
[----:B------:R-:W-:Y:S02]  /*1420*/  USEL UR4, UR26, UR20, !UP0 ;  /* 0x000000141a047287 */ /* 0x000fe4000c000000 */
[----:B------:R-:W-:Y:S02]  /*1430*/  UIMAD UR7, UR5, UR23, URZ ;  /* 0x00000017050772a4 */ /* 0x000fe4000f8e02ff */
[----:B------:R-:W-:Y:S02]  /*1440*/  USEL UR5, UR25, UR13, !UP1 ;  /* 0x0000000d19057287 */ /* 0x000fe4000c800000 */
[----:B------:R-:W-:Y:S02]  /*1450*/  UIMAD UR12, UR6, UR23, URZ ;  /* 0x00000017060c72a4 */ /* 0x000fe4000f8e02ff */
[----:B------:R-:W-:-:S02]  /*1460*/  UISETP.GE.AND UP0, UPT, UR4, UR7, UPT ;  /* 0x000000070400728c */ /* 0x000fc4000bf06270 */
[----:B------:R-:W-:Y:S02]  /*1470*/  UIMAD.WIDE.U32 UR10, UR4, UR8, URZ ;  /* 0x00000008040a72a5 */ /* 0x000fe4000f8e00ff */
[----:B------:R-:W-:Y:S02]  /*1480*/  UISETP.GE.OR UP0, UPT, UR5, UR12, UP0 ;  /* 0x0000000c0500728c */ /* 0x000fe40008706670 */
[----:B------:R-:W-:Y:S02]  /*1490*/  UIMAD.WIDE.U32 UR12, UR5, UR8, URZ ;  /* 0x00000008050c72a5 */ /* 0x000fe4000f8e00ff */
[----:B------:R-:W-:Y:S01]  /*14a0*/  UIADD3 UR10, UPT, UPT, -UR4, URZ, URZ ;  /* 0x000000ff040a7290 */ /* 0x000fe2000fffe1ff */
[----:B------:R-:W-:Y:S01]  /*14b0*/  UMOV UR8, UR11 ;  /* 0x0000000b00087c82 */ /* 0x000fe20008000000 */
[----:B------:R-:W-:Y:S02]  /*14c0*/  UIADD3 UR11, UPT, UPT, -UR5, URZ, URZ ;  /* 0x000000ff050b7290 */ /* 0x000fe4000fffe1ff */
[----:B------:R-:W-:-:S03]  /*14d0*/  USHF.R.U32.HI UR8, URZ, UR9, UR8 ;  /* 0x00000009ff087299 */ /* 0x000fc60008011608 */
[----:B------:R-:W-:Y:S01]  /*14e0*/  @!UP0 UMOV UR7, UR13 ;  /* 0x0000000d00078c82 */ /* 0x000fe20008000000 */
[----:B------:R-:W-:Y:S02]  /*14f0*/  UIMAD UR26, UR14, UR10, UR26 ;  /* 0x0000000a0e1a72a4 */ /* 0x000fe4000f8e021a */
[----:B------:R-:W-:Y:S02]  /*1500*/  USEL UR8, UR4, UR8, !UP2 ;  /* 0x0000000804087287 */ /* 0x000fe4000d000000 */
[----:B------:R-:W-:Y:S02]  /*1510*/  @!UP0 USHF.R.U32.HI UR7, URZ, UR9, UR7 ;  /* 0x00000009ff078299 */ /* 0x000fe40008011607 */
[----:B------:R-:W-:Y:S02]  /*1520*/  UIADD3 UR9, UPT, UPT, -UR8, URZ, URZ ;  /* 0x000000ff08097290 */ /* 0x000fe4000fffe1ff */
[----:B------:R-:W-:Y:S02]  /*1530*/  @!UP0 USEL UR7, UR5, UR7, !UP2 ;  /* 0x0000000705078287 */ /* 0x000fe4000d000000 */
[----:B------:R-:W-:-:S02]  /*1540*/  UIMAD UR9, UR23, UR9, UR4 ;  /* 0x00000009170972a4 */ /* 0x000fc4000f8e0204 */
[----:B------:R-:W-:Y:S02]  /*1550*/  @!UP0 UIADD3 UR8, UPT, UPT, UR8, -UR7, URZ ;  /* 0x8000000708088290 */ /* 0x000fe4000fffe0ff */
[----:B------:R-:W-:Y:S02]  /*1560*/  @!UP0 UIMAD UR6, UR9, UR6, UR7 ;  /* 0x00000006090682a4 */ /* 0x000fe4000f8e0207 */
[----:B------:R-:W-:Y:S02]  /*1570*/  @!UP0 UIMAD UR4, UR8, UR23, UR5 ;  /* 0x00000017080482a4 */ /* 0x000fe4000f8e0205 */
[----:B------:R-:W-:Y:S02]  /*1580*/  UIMAD UR25, UR27, UR11, UR25 ;  /* 0x0000000b1b1972a4 */ /* 0x000fe4000f8e0219 */
[----:B------:R-:W-:Y:S01]  /*1590*/  UIMAD UR26, UR4, UR14, UR26 ;  /* 0x0000000e041a72a4 */ /* 0x000fe2000f8e021a */
[----:B------:R-:W-:Y:S02]  /*15a0*/  @!UP0 UMOV UR5, UR6 ;  /* 0x0000000600058c82 */ /* 0x000fe40008000000 */
[----:B------:R-:W-:-:S12]  /*15b0*/  UIMAD UR25, UR5, UR27, UR25 ;  /* 0x0000001b051972a4 */ /* 0x000fd8000f8e0219 */
.L_x_18:
[----:B------:R-:W-:Y:S02]  /*15c0*/  UISETP.NE.AND UP1, UPT, UR28, 0x1, UPT ;  /* 0x000000011c00788c */ /* 0x000fe4000bf25270 */
[----:B------:R-:W-:Y:S02]  /*15d0*/  ULOP3.LUT UR30, UR30, 0xffff, URZ, 0xc0, !UPT ;  /* 0x0000ffff1e1e7892 */ /* 0x000fe4000f8ec0ff */
[----:B------:R-:W-:Y:S02]  /*15e0*/  ULOP3.LUT UR29, UR29, 0xffff, URZ, 0xc0, !UPT ;  /* 0x0000ffff1d1d7892 */ /* 0x000fe4000f8ec0ff */
[----:B------:R-:W-:Y:S02]  /*15f0*/  UISETP.NE.AND UP0, UPT, UR22, 0x2, UPT ;  /* 0x000000021600788c */ /* 0x000fe4000bf05270 */
[----:B------:R-:W-:Y:S02]  /*1600*/  ULOP3.LUT UR39, UR39, 0x400, URZ, 0xc0, !UPT ;  /* 0x0000040027277892 */ /* 0x000fe4000f8ec0ff */
[----:B------:R-:W-:-:S02]  /*1610*/  ULOP3.LUT UR38, UR38, 0x400, URZ, 0xc0, !UPT ;  /* 0x0000040026267892 */ /* 0x000fc4000f8ec0ff */
[----:B------:R-:W-:Y:S02]  /*1620*/  USHF.L.U32 UR30, UR32, UR30, URZ ;  /* 0x0000001e201e7299 */ /* 0x000fe400080006ff */
[----:B------:R-:W-:Y:S01]  /*1630*/  USHF.L.U32 UR29, UR31, UR29, URZ ;  /* 0x0000001d1f1d7299 */ /* 0x000fe200080006ff */
[----:B------:R-:W-:Y:S11]  /*1640*/  BRA.U UP1, `(.L_x_19) ;  /* 0x0000000101447547 */ /* 0x000ff6000b800000 */
[----:B------:R-:W2:Y:S01]  /*1650*/  LDCU.128 UR8, c[0x0][0xb10] ;  /* 0x00016200ff0877ac */ /* 0x000ea20008000c00 */
[----:B------:R-:W3:Y:S01]  /*1660*/  LDCU UR12, c[0x0][0xb0c] ;  /* 0x00016180ff0c77ac */ /* 0x000ee20008000800 */
[----:B------:R-:W4:Y:S01]  /*1670*/  LDCU UR13, c[0x0][0xb20] ;  /* 0x00016400ff0d77ac */ /* 0x000f220008000800 */
[----:B--2---:R-:W-:Y:S02]  /*1680*/  UIMAD.WIDE.U32 UR6, UR25, UR8, URZ ;  /* 0x00000008190672a5 */ /* 0x004fe4000f8e00ff */
[----:B------:R-:W-:Y:S02]  /*1690*/  UIMAD.WIDE.U32 UR4, UR26, UR11, URZ ;  /* 0x0000000b1a0472a5 */ /* 0x000fe4000f8e00ff */
[----:B---3--:R-:W-:Y:S02]  /*16a0*/  UISETP.NE.AND UP2, UPT, UR12, 0x1, UPT ;  /* 0x000000010c00788c */ /* 0x008fe4000bf45270 */
[----:B------:R-:W-:Y:S01]  /*16b0*/  UISETP.NE.AND UP1, UPT, UR10, 0x1, UPT ;  /* 0x000000010a00788c */ /* 0x000fe2000bf25270 */
[----:B------:R-:W-:-:S02]  /*16c0*/  UMOV UR6, UR7 ;  /* 0x0000000700067c82 */ /* 0x000fc40008000000 */
[----:B------:R-:W-:Y:S01]  /*16d0*/  UMOV UR4, UR5 ;  /* 0x0000000500047c82 */ /* 0x000fe20008000000 */
[----:B------:R-:W-:Y:S02]  /*16e0*/  USHF.R.U32.HI UR9, URZ, UR9, UR6 ;  /* 0x00000009ff097299 */ /* 0x000fe40008011606 */
[----:B----4-:R-:W-:Y:S02]  /*16f0*/  USHF.R.U32.HI UR4, URZ, UR13, UR4 ;  /* 0x0000000dff047299 */ /* 0x010fe40008011604 */
[----:B------:R-:W-:Y:S02]  /*1700*/  USEL UR5, UR25, UR9, !UP2 ;  /* 0x0000000919057287 */ /* 0x000fe4000d000000 */
[----:B------:R-:W-:-:S04]  /*1710*/  USEL UR4, UR26, UR4, !UP1 ;  /* 0x000000041a047287 */ /* 0x000fc8000c800000 */
[----:B------:R-:W-:Y:S02]  /*1720*/  UIADD3 UR6, UPT, UPT, UR5, -UR4, URZ ;  /* 0x8000000405067290 */ /* 0x000fe4000fffe0ff */
[----:B------:R-:W-:Y:S02]  /*1730*/  UIADD3 UR4, UPT, UPT, -UR5, UR4, URZ ;  /* 0x0000000405047290 */ /* 0x000fe4000fffe1ff */
[----:B------:R-:W-:Y:S02]  /*1740*/  UIMAD UR26, UR6, UR10, UR26 ;  /* 0x0000000a061a72a4 */ /* 0x000fe4000f8e021a */
[----:B------:R-:W-:-:S12]  /*1750*/  UIMAD UR25, UR4, UR12, UR25 ;  /* 0x0000000c041972a4 */ /* 0x000fd8000f8e0219 */
.L_x_19:
[----:B------:R-:W-:Y:S05]  /*1760*/  BRA.U !UP5, `(.L_x_20) ;  /* 0x000000010d0c7547 */ /* 0x000fea000b800000 */
[----:B------:R-:W-:Y:S01]  /*1770*/  UCGABAR_WAIT ;  /* 0x0000000000007dc7 */ /* 0x000fe20008000000 */
[----:B------:R-:W-:Y:S01]  /*1780*/  CCTL.IVALL ;  /* 0x00000000ff00798f */ /* 0x000fe20002000000 */
[----:B------:R-:W-:Y:S05]  /*1790*/  BRA `(.L_x_21) ;  /* 0x0000000000047947 */ /* 0x000fea0003800000 */
.L_x_20:
[----:B------:R-:W-:Y:S06]  /*17a0*/  BAR.SYNC.DEFER_BLOCKING 0x0 ;  /* 0x0000000000007b1d */ /* 0x000fec0000010000 */
.L_x_21:
[----:B------:R-:W-:Y:S05]  /*17b0*/  BRA.U UP0, `(.L_x_22) ;  /* 0x0000001500b47547 */ /* 0x000fea000b800000 */
[----:B------:R-:W2:Y:S01]  /*17c0*/  LDCU UR6, c[0x0][0x38c] ;  /* 0x00007180ff0677ac */ /* 0x000ea20008000800 */
[----:B------:R-:W-:Y:S01]  /*17d0*/  PLOP3.LUT P2, PT, PT, PT, UP3, 0x80, 0x8 ;  /* 0x000000000008781c */ /* 0x000fe20003f4f038 */
[----:B------:R-:W-:Y:S01]  /*17e0*/  IMAD.MOV.U32 R12, RZ, RZ, 0x1 ;  /* 0x00000001ff0c7424 */ /* 0x000fe200078e00ff */
[----:B------:R-:W-:Y:S01]  /*17f0*/  ISETP.EQ.OR P3, PT, R0, RZ, P4 ;  /* 0x000000ff0000720c */ /* 0x000fe20002762670 */
[----:B------:R-:W-:Y:S01]  /*1800*/  UISETP.NE.AND UP1, UPT, UR22, URZ, UPT ;  /* 0x000000ff1600728c */ /* 0x000fe2000bf25270 */
[----:B------:R-:W-:Y:S02]  /*1810*/  PLOP3.LUT P2, PT, P2, PT, PT, 0x8, 0x80 ;  /* 0x000000000080781c */ /* 0x000fe4000174e170 */
[----:B------:R-:W-:Y:S01]  /*1820*/  CS2R R10, SRZ ;  /* 0x00000000000a7805 */ /* 0x000fe2000001ff00 */
[----:B------:R-:W-:Y:S01]  /*1830*/  IMAD.MOV.U32 R9, RZ, RZ, RZ ;  /* 0x000000ffff097224 */ /* 0x000fe200078e00ff */
[----:B------:R-:W3:Y:S01]  /*1840*/  LDCU UR48, c[0x0][0x370] ;  /* 0x00006e00ff3077ac */ /* 0x000ee20008000800 */
[----:B------:R-:W-:Y:S01]  /*1850*/  IMAD.MOV.U32 R8, RZ, RZ, 0x1 ;  /* 0x00000001ff087424 */ /* 0x000fe200078e00ff */
[----:B------:R-:W4:Y:S01]  /*1860*/  LDCU.64 UR44, c[0x0][0x348] ;  /* 0x00006900ff2c77ac */ /* 0x000f220008000a00 */
[----:B------:R-:W1:Y:S01]  /*1870*/  LDCU UR47, c[0x0][0x374] ;  /* 0x00006e80ff2f77ac */ /* 0x000e620008000800 */
[----:B--2---:R-:W-:-:S02]  /*1880*/  UIADD3 UR5, UPT, UPT, UR6, 0x3f, URZ ;  /* 0x0000003f06057890 */ /* 0x004fc4000fffe0ff */
[----:B------:R-:W-:Y:S02]  /*1890*/  UIADD3 UR55, UPT, UPT, UR6, 0x7e, URZ ;  /* 0x0000007e06377890 */ /* 0x000fe4000fffe0ff */
[----:B------:R-:W-:Y:S02]  /*18a0*/  USHF.R.S32.HI UR4, URZ, 0x1f, UR5 ;  /* 0x0000001fff047899 */ /* 0x000fe40008011405 */
[----:B------:R-:W-:Y:S02]  /*18b0*/  USEL UR37, UR37, 0x2, UP1 ;  /* 0x0000000225257887 */ /* 0x000fe40008800000 */
[----:B------:R-:W-:Y:S02]  /*18c0*/  ULEA.HI UR4, UR4, UR5, URZ, 0x6 ;  /* 0x0000000504047291 */ /* 0x000fe4000f8f30ff */
[----:B------:R-:W-:Y:S02]  /*18d0*/  USHF.L.U32 UR5, UR24, 0x5, URZ ;  /* 0x0000000518057899 */ /* 0x000fe400080006ff */
[----:B------:R-:W-:-:S02]  /*18e0*/  USHF.R.S32.HI UR50, URZ, 0x6, UR4 ;  /* 0x00000006ff327899 */ /* 0x000fc40008011404 */
[----:B------:R-:W-:Y:S02]  /*18f0*/  UIADD3 UR4, UPT, UPT, UR6, -0x1, URZ ;  /* 0xffffffff06047890 */ /* 0x000fe4000fffe0ff */
[----:B------:R-:W-:Y:S02]  /*1900*/  UISETP.LT.U32.AND UP0, UPT, UR50, 0x6, UPT ;  /* 0x000000063200788c */ /* 0x000fe4000bf01070 */
[----:B------:R-:W-:Y:S02]  /*1910*/  UISETP.GE.U32.AND UP2, UPT, UR4, -0x7f, UPT ;  /* 0xffffff810400788c */ /* 0x000fe4000bf46070 */
[----:B------:R-:W-:Y:S02]  /*1920*/  USEL UR49, UR50, 0x6, UP0 ;  /* 0x0000000632317887 */ /* 0x000fe40008000000 */
[----:B------:R-:W-:Y:S02]  /*1930*/  ULOP3.LUT UR51, UR5, 0x20, URZ, 0xe2, !UPT ;  /* 0x0000002005337892 */ /* 0x000fe4000f8ee2ff */
[----:B------:R-:W-:-:S02]  /*1940*/  UIADD3 UR31, UPT, UPT, UR49, -0x1, URZ ;  /* 0xffffffff311f7890 */ /* 0x000fc4000fffe0ff */
[----:B------:R-:W-:Y:S01]  /*1950*/  UIADD3 UR52, UPT, UPT, UR50, -UR49, URZ ;  /* 0x8000003132347290 */ /* 0x000fe2000fffe0ff */
[----:B------:R-:W-:Y:S02]  /*1960*/  UMOV UR22, URZ ;  /* 0x000000ff00167c82 */ /* 0x000fe40008000000 */
[----:B------:R-:W-:-:S04]  /*1970*/  @UP2 UIADD3 UR31, UPT, UPT, UR49, URZ, URZ ;  /* 0x000000ff311f2290 */ /* 0x000fc8000fffe0ff */
[----:B-1-34-:R-:W-:-:S12]  /*1980*/  UIADD3 UR31, UPT, UPT, UR31, 0x1, URZ ;  /* 0x000000011f1f7890 */ /* 0x01afd8000fffe0ff */
.L_x_46:
[----:B------:R-:W-:Y:S01]  /*1990*/  UISETP.NE.AND UP0, UPT, UR54, URZ, UPT ;  /* 0x000000ff3600728c */ /* 0x000fe2000bf05270 */
[----:B------:R-:W1:Y:S08]  /*19a0*/  S2UR UR54, SR_CgaCtaId ;  /* 0x00000000003679c3 */ /* 0x000e700000008800 */
[----:B---3--:R-:W-:Y:S05]  /*19b0*/  BRA.U UP0, `(.L_x_23) ;  /* 0x0000000100347547 */ /* 0x008fea000b800000 */
[----:B------:R-:W2:Y:S01]  /*19c0*/  S2R R0, SR_CgaCtaId ;  /* 0x0000000000007919 */ /* 0x000ea20000008800 */
[----:B------:R-:W-:-:S04]  /*19d0*/  MOV R2, 0x400 ;  /* 0x0000040000027802 */ /* 0x000fc80000000f00 */
[----:B--2---:R-:W-:Y:S02]  /*19e0*/  LEA R0, R0, R2, 0x18 ;  /* 0x0000000200007211 */ /* 0x004fe400078ec0ff */
[----:B------:R-:W-:-:S03]  /*19f0*/  SHF.L.U32 R2, R8, 0x1f, RZ ;  /* 0x0000001f08027819 */ /* 0x000fc600000006ff */
[----:B------:R-:W-:-:S04]  /*1a00*/  IMAD R0, R9, 0x8, R0 ;  /* 0x0000000809007824 */ /* 0x000fc800078e0200 */
[----:B------:R-:W2:Y:S02]  /*1a10*/  SYNCS.PHASECHK.TRANS64.TRYWAIT P0, [R0+URZ+0x110], R2 ;  /* 0x00011002000075a7 */ /* 0x000ea400080011ff */
[----:B--2---:R-:W-:Y:S05]  /*1a20*/  @!P0 BRA `(.L_x_24) ;  /* 0x00000060002c8947 */ /* 0x004fea0003800000 */
.L_x_128:
[----:B------:R-:W-:Y:S01]  /*1a30*/  VIADD R9, R9, 0x1 ;  /* 0x0000000109097836 */ /* 0x000fe20000000000 */
[----:B------:R2:W-:Y:S04]  /*1a40*/  SYNCS.ARRIVE.TRANS64.A1T0 RZ, [R0+URZ+0x100], RZ ;  /* 0x000100ff00ff79a7 */ /* 0x0005e800081000ff */
[----:B------:R-:W-:-:S04]  /*1a50*/  ISETP.NE.AND P0, PT, R9, 0x2, PT ;  /* 0x000000020900780c */ /* 0x000fc80003f05270 */
[----:B------:R-:W-:Y:S02]  /*1a60*/  SEL R9, R9, RZ, P0 ;  /* 0x000000ff09097207 */ /* 0x000fe40000000000 */
[----:B--2---:R-:W-:-:S04]  /*1a70*/  SEL R0, RZ, 0x1, P0 ;  /* 0x00000001ff007807 */ /* 0x004fc80000000000 */
[----:B------:R-:W-:-:S07]  /*1a80*/  LOP3.LUT R8, R8, R0, RZ, 0x3c, !PT ;  /* 0x0000000008087212 */ /* 0x000fce00078e3cff */
.L_x_23:
[----:B------:R-:W-:Y:S01]  /*1a90*/  UMOV UR21, 0x400 ;  /* 0x0000040000157882 */ /* 0x000fe20000000000 */
[----:B------:R-:W-:Y:S01]  /*1aa0*/  SHF.L.U32 R0, R12, 0x1f, RZ ;  /* 0x0000001f0c007819 */ /* 0x000fe200000006ff */
[----:B-1----:R-:W-:Y:S02]  /*1ab0*/  ULEA UR21, UR54, UR21, 0x18 ;  /* 0x0000001536157291 */ /* 0x002fe4000f8ec0ff */
[----:B------:R-:W-:Y:S02]  /*1ac0*/  UISETP.GE.U32.AND UP0, UPT, UR55, 0x7f, UPT ;  /* 0x0000007f3700788c */ /* 0x000fe4000bf06070 */
[----:B------:R-:W-:Y:S02]  /*1ad0*/  ULEA UR4, UR22, UR21, 0x3 ;  /* 0x0000001516047291 */ /* 0x000fe4000f8e18ff */
[----:B------:R-:W-:Y:S02]  /*1ae0*/  ULEA UR19, UR26, UR53, 0x1 ;  /* 0x000000351a137291 */ /* 0x000fe4000f8e08ff */
[----:B------:R-:W-:-:S02]  /*1af0*/  ULEA UR35, UR25, UR51, 0x6 ;  /* 0x0000003319237291 */ /* 0x000fc4000f8e30ff */
[----:B------:R-:W-:Y:S01]  /*1b00*/  USHF.L.U32 UR19, UR19, 0x5, URZ ;  /* 0x0000000513137899 */ /* 0x000fe200080006ff */
[----:B------:R-:W-:Y:S02]  /*1b10*/  UMOV UR7, URZ ;  /* 0x000000ff00077c82 */ /* 0x000fe40008000000 */
[----:B------:R1:W2:Y:S01]  /*1b20*/  SYNCS.PHASECHK.TRANS64.TRYWAIT P1, [UR4+0x30], R0 ;  /* 0x00003000ff0075a7 */ /* 0x0002a20008021104 */
[----:B------:R-:W-:Y:S08]  /*1b30*/  BRA.U !UP0, `(.L_x_25) ;  /* 0x0000000508107547 */ /* 0x000ff0000b800000 */
[----:B------:R-:W-:Y:S01]  /*1b40*/  UMOV UR13, URZ ;  /* 0x000000ff000d7c82 */ /* 0x000fe20008000000 */
[----:B------:R-:W-:-:S05]  /*1b50*/  UMOV UR6, UR22 ;  /* 0x0000001600067c82 */ /* 0x000fca0008000000 */
.L_x_33:
[----:B------:R-:W-:Y:S01]  /*1b60*/  ULEA UR33, UR6, UR21, 0x3 ;  /* 0x0000001506217291 */ /* 0x000fe2000f8e18ff */
[----:B--2---:R-:W-:Y:S01]  /*1b70*/  @!P4 MOV R2, 0x8000 ;  /* 0x000080000002c802 */ /* 0x004fe20000000f00 */
[----:B--23--:R-:W-:Y:S10]  /*1b80*/  @P1 BRA `(.L_x_26) ;  /* 0x00000000000c1947 */ /* 0x00cff40003800000 */
[----:B------:R-:W-:-:S04]  /*1b90*/  SHF.L.U32 R3, R12, 0x1f, RZ ;  /* 0x0000001f0c037819 */ /* 0x000fc800000006ff */
[----:B------:R-:W2:Y:S02]  /*1ba0*/  SYNCS.PHASECHK.TRANS64.TRYWAIT P0, [UR33+0x30], R3 ;  /* 0x00003003ff0075a7 */ /* 0x000ea40008001121 */
[----:B--2---:R-:W-:Y:S05]  /*1bb0*/  @!P0 BRA `(.L_x_27) ;  /* 0x0000005c00dc8947 */ /* 0x004fea0003800000 */
.L_x_26:
[----:B------:R2:W-:Y:S01]  /*1bc0*/  @!P4 SYNCS.ARRIVE.TRANS64 RZ, [UR33], R2 ;  /* 0x00000002ffffc9a7 */ /* 0x0005e20008000021 */
[----:B------:R-:W-:-:S04]  /*1bd0*/  ULOP3.LUT UR4, UR37, 0x2, URZ, 0xfc, !UPT ;  /* 0x0000000225047892 */ /* 0x000fc8000f8efcff */
[----:B------:R-:W-:-:S09]  /*1be0*/  UISETP.NE.AND UP0, UPT, UR4, 0x2, UPT ;  /* 0x000000020400788c */ /* 0x000fd2000bf05270 */
[----:B------:R-:W-:Y:S05]  /*1bf0*/  BRA.U UP0, `(.L_x_28) ;  /* 0x0000000100047547 */ /* 0x000fea000b800000 */
[----:B------:R-:W-:Y:S05]  /*1c00*/  BPT.TRAP 0x1 ;  /* 0x000000040000795c */ /* 0x000fea0000300000 */
.L_x_28:
[----:B------:R-:W-:Y:S04]  /*1c10*/  BSSY.RECONVERGENT B0, `(.L_x_29) ;  /* 0x0000003000007945 */ /* 0x000fe80003800200 */
[----:B------:R-:W-:Y:S05]  /*1c20*/  @P3 BRA `(.L_x_30) ;  /* 0x0000000000043947 */ /* 0x000fea0003800000 */
[----:B------:R-:W-:Y:S05]  /*1c30*/  BPT.TRAP 0x1 ;  /* 0x000000040000795c */ /* 0x000fea0000300000 */
.L_x_30:
[----:B------:R-:W-:Y:S05]  /*1c40*/  BSYNC.RECONVERGENT B0 ;  /* 0x0000000000007941 */ /* 0x000fea0003800200 */
.L_x_29:
[----:B------:R-:W-:Y:S01]  /*1c50*/  UIADD3 UR4, UPT, UPT, UR6, 0x1, URZ ;  /* 0x0000000106047890 */ /* 0x000fe2000fffe0ff */
[----:B------:R-:W-:Y:S01]  /*1c60*/  BSSY.RECONVERGENT B0, `(.L_x_31) ;  /* 0x000002c000007945 */ /* 0x000fe20003800200 */
[----:B------:R-:W-:Y:S02]  /*1c70*/  ELECT P0, URZ, PT ;  /* 0x0000000000ff782f */ /* 0x000fe40003800000 */
[----:B------:R-:W-:-:S04]  /*1c80*/  UISETP.NE.AND UP0, UPT, UR4, 0x6, UPT ;  /* 0x000000060400788c */ /* 0x000fc8000bf05270 */
[----:B------:R-:W-:Y:S02]  /*1c90*/  USEL UR5, URZ, 0x1, UP0 ;  /* 0x00000001ff057887 */ /* 0x000fe40008000000 */
[----:B------:R-:W-:-:S04]  /*1ca0*/  USEL UR22, UR4, URZ, UP0 ;  /* 0x000000ff04167287 */ /* 0x000fc80008000000 */
[----:B------:R-:W-:Y:S01]  /*1cb0*/  ULEA UR4, UR22, UR21, 0x3 ;  /* 0x0000001516047291 */ /* 0x000fe2000f8e18ff */
[----:B------:R-:W-:-:S04]  /*1cc0*/  LOP3.LUT R12, R12, UR5, RZ, 0x3c, !PT ;  /* 0x000000050c0c7c12 */ /* 0x000fc8000f8e3cff */
[----:B-1----:R-:W-:-:S04]  /*1cd0*/  SHF.L.U32 R0, R12, 0x1f, RZ ;  /* 0x0000001f0c007819 */ /* 0x002fc800000006ff */
[----:B------:R1:W3:Y:S01]  /*1ce0*/  SYNCS.PHASECHK.TRANS64.TRYWAIT P1, [UR4+0x30], R0 ;  /* 0x00003000ff0075a7 */ /* 0x0002e20008021104 */
[----:B------:R-:W-:Y:S05]  /*1cf0*/  @!P0 BRA `(.L_x_32) ;  /* 0x0000000000888947 */ /* 0x000fea0003800000 */
[----:B------:R-:W-:Y:S02]  /*1d00*/  USHF.L.U32 UR7, UR6, 0xc, URZ ;  /* 0x0000000c06077899 */ /* 0x000fe400080006ff */
[----:B------:R-:W-:Y:S02]  /*1d10*/  UIADD3 UR4, UP1, UPT, UR44, 0x80, URZ ;  /* 0x000000802c047890 */ /* 0x000fe4000ff3e0ff */
[----:B------:R-:W-:Y:S02]  /*1d20*/  ULOP3.LUT UR24, UR7, UR39, URZ, 0xfc, !UPT ;  /* 0x0000002707187292 */ /* 0x000fe4000f8efcff */
[----:B------:R-:W-:Y:S02]  /*1d30*/  ULOP3.LUT UR8, UR7, UR38, URZ, 0xfc, !UPT ;  /* 0x0000002607087292 */ /* 0x000fe4000f8efcff */
[----:B------:R-:W-:Y:S02]  /*1d40*/  ULEA UR24, UR24, UR21, 0x2 ;  /* 0x0000001518187291 */ /* 0x000fe4000f8e10ff */
[----:B------:R-:W-:-:S02]  /*1d50*/  USHF.L.U32 UR34, UR13, 0x6, URZ ;  /* 0x000000060d227899 */ /* 0x000fc400080006ff */
[----:B------:R-:W-:Y:S02]  /*1d60*/  UIADD3 UR14, UP0, UPT, UR44, 0x180, URZ ;  /* 0x000001802c0e7890 */ /* 0x000fe4000ff1e0ff */
[----:B------:R-:W-:Y:S02]  /*1d70*/  ULEA UR8, UR8, UR21, 0x2 ;  /* 0x0000001508087291 */ /* 0x000fe4000f8e10ff */
[----:B------:R-:W-:Y:S02]  /*1d80*/  UIADD3.X UR5, UPT, UPT, URZ, UR45, URZ, UP1, !UPT ;  /* 0x0000002dff057290 */ /* 0x000fe40008ffe4ff */
[----:B------:R-:W-:Y:S02]  /*1d90*/  UIADD3 UR32, UPT, UPT, UR24, 0x6800, URZ ;  /* 0x0000680018207890 */ /* 0x000fe4000fffe0ff */
[----:B------:R-:W-:Y:S02]  /*1da0*/  UPRMT UR7, URZ, 0x5410, UR30 ;  /* 0x00005410ff077896 */ /* 0x000fe4000800001e */
[----:B------:R-:W-:-:S02]  /*1db0*/  UIADD3 UR26, UPT, UPT, UR34, 0x20, URZ ;  /* 0x00000020221a7890 */ /* 0x000fc4000fffe0ff */
[----:B------:R-:W-:Y:S02]  /*1dc0*/  UIADD3 UR24, UPT, UPT, UR24, 0x8800, URZ ;  /* 0x0000880018187890 */ /* 0x000fe4000fffe0ff */
[----:B------:R-:W-:Y:S02]  /*1dd0*/  UIADD3.X UR15, UPT, UPT, URZ, UR45, URZ, UP0, !UPT ;  /* 0x0000002dff0f7290 */ /* 0x000fe400087fe4ff */
[----:B------:R-:W-:Y:S02]  /*1de0*/  UIADD3 UR16, UPT, UPT, UR8, 0x1e800, URZ ;  /* 0x0001e80008107890 */ /* 0x000fe4000fffe0ff */
[----:B------:R-:W-:Y:S02]  /*1df0*/  UPRMT UR23, URZ, 0x5410, UR29 ;  /* 0x00005410ff177896 */ /* 0x000fe4000800001d */
[----:B------:R-:W-:Y:S01]  /*1e00*/  UIADD3 UR8, UPT, UPT, UR8, 0x20800, URZ ;  /* 0x0002080008087890 */ /* 0x000fe2000fffe0ff */
[----:B------:R-:W-:Y:S01]  /*1e10*/  UMOV UR40, 0x0 ;  /* 0x0000000000287882 */ /* 0x000fe20000000000 */
[----:B------:R-:W-:Y:S01]  /*1e20*/  UMOV UR41, 0x10000000 ;  /* 0x1000000000297882 */ /* 0x000fe20000000000 */
[----:B------:R-:W-:Y:S01]  /*1e30*/  UMOV UR25, UR33 ;  /* 0x0000002100197c82 */ /* 0x000fe20008000000 */
[----:B------:R-:W-:Y:S01]  /*1e40*/  UMOV UR27, UR35 ;  /* 0x00000023001b7c82 */ /* 0x000fe20008000000 */
[----:B------:R-:W-:Y:S01]  /*1e50*/  UMOV UR28, UR36 ;  /* 0x00000024001c7c82 */ /* 0x000fe20008000000 */
[----:B------:R-:W-:Y:S01]  /*1e60*/  UMOV UR17, UR33 ;  /* 0x0000002100117c82 */ /* 0x000fe20008000000 */
[----:B------:R-:W-:Y:S01]  /*1e70*/  UMOV UR20, UR36 ;  /* 0x0000002400147c82 */ /* 0x000fe20008000000 */
[----:B------:R-:W-:Y:S01]  /*1e80*/  UMOV UR18, UR34 ;  /* 0x0000002200127c82 */ /* 0x000fe20008000000 */
[----:B------:R4:W-:Y:S01]  /*1e90*/  UTMALDG.3D.MULTICAST [UR32], [UR4], UR7, desc[UR40] ;  /* 0x00002820040073b4 */ /* 0x0009e20008011807 */
[----:B------:R-:W-:Y:S01]  /*1ea0*/  UMOV UR9, UR33 ;  /* 0x0000002100097c82 */ /* 0x000fe20008000000 */
[----:B------:R-:W-:Y:S01]  /*1eb0*/  UMOV UR11, UR19 ;  /* 0x00000013000b7c82 */ /* 0x000fe20008000000 */
[----:B------:R-:W-:Y:S01]  /*1ec0*/  UMOV UR12, UR36 ;  /* 0x00000024000c7c82 */ /* 0x000fe20008000000 */
[----:B------:R-:W-:Y:S01]  /*1ed0*/  UMOV UR10, UR26 ;  /* 0x0000001a000a7c82 */ /* 0x000fe20008000000 */
[----:B------:R4:W-:Y:S01]  /*1ee0*/  UTMALDG.3D.MULTICAST [UR24], [UR4], UR7, desc[UR40] ;  /* 0x00002818040073b4 */ /* 0x0009e20008011807 */
[----:B------:R4:W-:Y:S01]  /*1ef0*/  UTMALDG.3D.MULTICAST [UR16], [UR14], UR23, desc[UR40] ;  /* 0x000028100e0073b4 */ /* 0x0009e20008011817 */
[----:B------:R4:W-:Y:S02]  /*1f00*/  UTMALDG.3D.MULTICAST [UR8], [UR14], UR23, desc[UR40] ;  /* 0x000028080e0073b4 */ /* 0x0009e40008011817 */
[----:B----4-:R-:W-:Y:S01]  /*1f10*/  NOP ;  /* 0x0000000000007918 */ /* 0x010fe20000000000 */
.L_x_32:
[----:B------:R-:W-:Y:S05]  /*1f20*/  BSYNC.RECONVERGENT B0 ;  /* 0x0000000000007941 */ /* 0x000fea0003800200 */
.L_x_31:
[----:B------:R-:W-:Y:S01]  /*1f30*/  UIADD3 UR13, UPT, UPT, UR13, 0x1, URZ ;  /* 0x000000010d0d7890 */ /* 0x000fe2000fffe0ff */
[----:B------:R-:W-:Y:S01]  /*1f40*/  UMOV UR6, UR22 ;  /* 0x0000001600067c82 */ /* 0x000fe20008000000 */
[----:B------:R-:W-:Y:S02]  /*1f50*/  UMOV UR7, UR31 ;  /* 0x0000001f00077c82 */ /* 0x000fe40008000000 */
[----:B------:R-:W-:-:S09]  /*1f60*/  UISETP.NE.AND UP0, UPT, UR13, UR31, UPT ;  /* 0x0000001f0d00728c */ /* 0x000fd2000bf05270 */
[----:B------:R-:W-:Y:S05]  /*1f70*/  BRA.U UP0, `(.L_x_33) ;  /* 0xfffffff900f87547 */ /* 0x000fea000b83ffff */
.L_x_25:
[----:B------:R-:W-:Y:S01]  /*1f80*/  ULEA UR4, UR22, UR21, 0x3 ;  /* 0x0000001516047291 */ /* 0x000fe2000f8e18ff */
[----:B-1----:R-:W-:Y:S01]  /*1f90*/  SHF.L.U32 R0, R12, 0x1f, RZ ;  /* 0x0000001f0c007819 */ /* 0x002fe200000006ff */
[----:B------:R-:W-:Y:S01]  /*1fa0*/  @!P2 SYNCS.ARRIVE.TRANS64.A1T0 RZ, [UR21+0x98], RZ ;  /* 0x000098ffffffa9a7 */ /* 0x000fe20008100015 */
[----:B------:R-:W-:-:S06]  /*1fb0*/  UISETP.GT.AND UP0, UPT, UR50, UR49, UPT ;  /* 0x000000313200728c */ /* 0x000fcc000bf04270 */
[----:B--23--:R1:W2:Y:S03]  /*1fc0*/  SYNCS.PHASECHK.TRANS64.TRYWAIT P1, [UR4+0x30], R0 ;  /* 0x00003000ff0075a7 */ /* 0x00c2a60008021104 */
[----:B------:R-:W-:Y:S05]  /*1fd0*/  BRA.U !UP0, `(.L_x_34) ;  /* 0x00000005080c7547 */ /* 0x000fea000b800000 */
[----:B------:R-:W-:Y:S01]  /*1fe0*/  UIADD3 UR23, UPT, UPT, UR52, UR7, URZ ;  /* 0x0000000734177290 */ /* 0x000fe2000fffe0ff */
[----:B------:R-:W-:-:S11]  /*1ff0*/  UMOV UR6, UR22 ;  /* 0x0000001600067c82 */ /* 0x000fd60008000000 */
.L_x_42:
[----:B------:R-:W-:Y:S01]  /*2000*/  ULEA UR33, UR6, UR21, 0x3 ;  /* 0x0000001506217291 */ /* 0x000fe2000f8e18ff */
[----:B--2---:R-:W-:Y:S01]  /*2010*/  @!P4 MOV R2, 0x8000 ;  /* 0x000080000002c802 */ /* 0x004fe20000000f00 */
[----:B--23--:R-:W-:Y:S10]  /*2020*/  @P1 BRA `(.L_x_35) ;  /* 0x00000000000c1947 */ /* 0x00cff40003800000 */
[----:B------:R-:W-:-:S04]  /*2030*/  SHF.L.U32 R3, R12, 0x1f, RZ ;  /* 0x0000001f0c037819 */ /* 0x000fc800000006ff */
[----:B------:R-:W2:Y:S02]  /*2040*/  SYNCS.PHASECHK.TRANS64.TRYWAIT P0, [UR33+0x30], R3 ;  /* 0x00003003ff0075a7 */ /* 0x000ea40008001121 */
[----:B--2---:R-:W-:Y:S05]  /*2050*/  @!P0 BRA `(.L_x_36) ;  /* 0x0000005800cc8947 */ /* 0x004fea0003800000 */
.L_x_35:
[----:B------:R2:W-:Y:S01]  /*2060*/  @!P4 SYNCS.ARRIVE.TRANS64 RZ, [UR33], R2 ;  /* 0x00000002ffffc9a7 */ /* 0x0005e20008000021 */
[----:B------:R-:W-:-:S04]  /*2070*/  ULOP3.LUT UR4, UR37, 0x2, URZ, 0xfc, !UPT ;  /* 0x0000000225047892 */ /* 0x000fc8000f8efcff */
[----:B------:R-:W-:-:S09]  /*2080*/  UISETP.NE.AND UP0, UPT, UR4, 0x2, UPT ;  /* 0x000000020400788c */ /* 0x000fd2000bf05270 */
[----:B------:R-:W-:Y:S05]  /*2090*/  BRA.U UP0, `(.L_x_37) ;  /* 0x0000000100047547 */ /* 0x000fea000b800000 */
[----:B------:R-:W-:Y:S05]  /*20a0*/  BPT.TRAP 0x1 ;  /* 0x000000040000795c */ /* 0x000fea0000300000 */
.L_x_37:
[----:B------:R-:W-:Y:S04]  /*20b0*/  BSSY.RECONVERGENT B0, `(.L_x_38) ;  /* 0x0000003000007945 */ /* 0x000fe80003800200 */
[----:B------:R-:W-:Y:S05]  /*20c0*/  @P3 BRA `(.L_x_39) ;  /* 0x0000000000043947 */ /* 0x000fea0003800000 */
[----:B------:R-:W-:Y:S05]  /*20d0*/  BPT.TRAP 0x1 ;  /* 0x000000040000795c */ /* 0x000fea0000300000 */
.L_x_39:
[----:B------:R-:W-:Y:S05]  /*20e0*/  BSYNC.RECONVERGENT B0 ;  /* 0x0000000000007941 */ /* 0x000fea0003800200 */
.L_x_38:
        /* <DEDUP_REMOVED lines=33> */
[----:B------:R-:W-:Y:S01]  /*2300*/  UTMALDG.3D.MULTICAST [UR32], [UR4], UR10, desc[UR40] ;  /* 0x00002820040073b4 */ /* 0x000fe2000801180a */
[----:B------:R-:W-:Y:S01]  /*2310*/  UMOV UR17, UR33 ;  /* 0x0000002100117c82 */ /* 0x000fe20008000000 */
[----:B------:R-:W-:Y:S01]  /*2320*/  UMOV UR20, UR36 ;  /* 0x0000002400147c82 */ /* 0x000fe20008000000 */
[----:B------:R-:W-:Y:S01]  /*2330*/  UMOV UR18, UR34 ;  /* 0x0000002200127c82 */ /* 0x000fe20008000000 */
[----:B------:R-:W-:Y:S01]  /*2340*/  UMOV UR9, UR33 ;  /* 0x0000002100097c82 */ /* 0x000fe20008000000 */
[----:B------:R-:W-:Y:S01]  /*2350*/  UMOV UR11, UR19 ;  /* 0x00000013000b7c82 */ /* 0x000fe20008000000 */
[----:B------:R-:W-:Y:S01]  /*2360*/  UMOV UR12, UR36 ;  /* 0x00000024000c7c82 */ /* 0x000fe20008000000 */
[----:B------:R4:W-:Y:S01]  /*2370*/  UTMALDG.3D.MULTICAST [UR24], [UR4], UR10, desc[UR40] ;  /* 0x00002818040073b4 */ /* 0x0009e2000801180a */
[----:B------:R1:W-:Y:S01]  /*2380*/  UTMALDG.3D.MULTICAST [UR16], [UR14], UR13, desc[UR40] ;  /* 0x000028100e0073b4 */ /* 0x0003e2000801180d */
[----:B----4-:R-:W-:-:S02]  /*2390*/  UMOV UR10, UR26 ;  /* 0x0000001a000a7c82 */ /* 0x010fc40008000000 */
[----:B------:R1:W-:Y:S02]  /*23a0*/  UTMALDG.3D.MULTICAST [UR8], [UR14], UR13, desc[UR40] ;  /* 0x000028080e0073b4 */ /* 0x0003e4000801180d */
[----:B-1----:R-:W-:Y:S01]  /*23b0*/  NOP ;  /* 0x0000000000007918 */ /* 0x002fe20000000000 */
.L_x_41:
[----:B------:R-:W-:Y:S05]  /*23c0*/  BSYNC.RECONVERGENT B0 ;  /* 0x0000000000007941 */ /* 0x000fea0003800200 */
.L_x_40:
[----:B------:R-:W-:Y:S01]  /*23d0*/  UIADD3 UR7, UPT, UPT, UR7, 0x1, URZ ;  /* 0x0000000107077890 */ /* 0x000fe2000fffe0ff */
[----:B------:R-:W-:-:S03]  /*23e0*/  UMOV UR6, UR22 ;  /* 0x0000001600067c82 */ /* 0x000fc60008000000 */
[----:B------:R-:W-:-:S09]  /*23f0*/  UISETP.NE.AND UP0, UPT, UR7, UR23, UPT ;  /* 0x000000170700728c */ /* 0x000fd2000bf05270 */
[----:B------:R-:W-:Y:S05]  /*2400*/  BRA.U UP0, `(.L_x_42) ;  /* 0xfffffff900fc7547 */ /* 0x000fea000b83ffff */
.L_x_34:
[C---:B------:R-:W-:Y:S01]  /*2410*/  LEA R3, R11.reuse, UR21, 0x3 ;  /* 0x000000150b037c11 */ /* 0x040fe2000f8e18ff */
[----:B------:R-:W-:Y:S01]  /*2420*/  NOP ;  /* 0x0000000000007918 */ /* 0x000fe20000000000 */
[----:B-1----:R-:W-:Y:S02]  /*2430*/  SHF.L.U32 R0, R10, 0x1f, RZ ;  /* 0x0000001f0a007819 */ /* 0x002fe400000006ff */
[----:B------:R-:W-:Y:S02]  /*2440*/  LEA R4, R11, UR21, 0x4 ;  /* 0x000000150b047c11 */ /* 0x000fe4000f8e20ff */
[----:B------:R-:W1:Y:S02]  /*2450*/  SYNCS.PHASECHK.TRANS64.TRYWAIT P0, [R3+URZ+0xa0], R0 ;  /* 0x0000a000030075a7 */ /* 0x000e6400080011ff */
[----:B-1----:R-:W-:Y:S05]  /*2460*/  @!P0 BRA `(.L_x_43) ;  /* 0x0000005400e08947 */ /* 0x002fea0003800000 */
.L_x_131:
[----:B------:R-:W4:Y:S01]  /*2470*/  LDS.128 R4, [R4+0x130] ;  /* 0x0001300004047984 */ /* 0x000f220000000c00 */
[----:B------:R-:W-:Y:S01]  /*2480*/  UISETP.GE.AND UP0, UPT, UR42, 0x1, UPT ;  /* 0x000000012a00788c */ /* 0x000fe2000bf06270 */
[----:B------:R-:W-:Y:S01]  /*2490*/  @!PT LDS RZ, [RZ] ;  /* 0x00000000fffff984 */ /* 0x000fe20000000800 */
[----:B------:R-:W-:Y:S01]  /*24a0*/  @!PT LDS RZ, [RZ] ;  /* 0x00000000fffff984 */ /* 0x000fe20000000800 */
[----:B------:R-:W-:Y:S01]  /*24b0*/  @!PT LDS RZ, [RZ] ;  /* 0x00000000fffff984 */ /* 0x000fe20000000800 */
[----:B------:R-:W-:Y:S01]  /*24c0*/  @!PT LDS RZ, [RZ] ;  /* 0x00000000fffff984 */ /* 0x000fe20000000800 */
[----:B------:R1:W-:Y:S06]  /*24d0*/  MEMBAR.ALL.CTA ;  /* 0x0000000000007992 */ /* 0x0003ec0000008000 */
[----:B-1----:R-:W1:Y:S01]  /*24e0*/  FENCE.VIEW.ASYNC.S ;  /* 0x00000000000073c6 */ /* 0x002e620000000000 */
[----:B----4-:R-:W-:-:S13]  /*24f0*/  LOP3.LUT P0, RZ, R6, 0x1, RZ, 0xc0, !PT ;  /* 0x0000000106ff7812 */ /* 0x010fda000780c0ff */
[----:B-1----:R-:W-:Y:S01]  /*2500*/  VOTEU.ANY UP1, P0 ;  /* 0x0000000000ff7886 */ /* 0x002fe20000020100 */
[----:B------:R-:W-:-:S13]  /*2510*/  PLOP3.LUT P0, PT, PT, PT, UP1, 0x80, 0x8 ;  /* 0x000000000008781c */ /* 0x000fda0003f0f018 */
[----:B------:R-:W-:Y:S02]  /*2520*/  @P0 LOP3.LUT R0, R5, 0xffff, RZ, 0xc0, !PT ;  /* 0x0000ffff05000812 */ /* 0x000fe400078ec0ff */
[----:B--2---:R-:W-:Y:S02]  /*2530*/  @P0 MOV R2, R4 ;  /* 0x0000000400020202 */ /* 0x004fe40000000f00 */
[----:B------:R-:W-:Y:S01]  /*2540*/  @P0 R2UR UR5, R0 ;  /* 0x00000000000502ca */ /* 0x000fe200000e0000 */
[----:B------:R-:W-:Y:S01]  /*2550*/  VIADD R0, R3, 0xb0 ;  /* 0x000000b003007836 */ /* 0x000fe20000000000 */
[----:B------:R-:W-:Y:S02]  /*2560*/  @P0 SHF.R.U32.HI R4, RZ, 0x10, R5 ;  /* 0x00000010ff040819 */ /* 0x000fe40000011605 */
[----:B------:R-:W-:Y:S02]  /*2570*/  @P0 R2UR UR6, R2 ;  /* 0x00000000020602ca */ /* 0x000fe400000e0000 */
[----:B------:R-:W-:-:S02]  /*2580*/  PRMT R0, RZ, 0x654, R0 ;  /* 0x00000654ff007816 */ /* 0x000fc40000000000 */
[----:B------:R-:W-:Y:S02]  /*2590*/  @P0 R2UR UR4, R4 ;  /* 0x00000000040402ca */ /* 0x000fe400000e0000 */
[----:B------:R1:W-:Y:S03]  /*25a0*/  SYNCS.ARRIVE.TRANS64.RED.A1T0 RZ, [R0+URZ], RZ ;  /* 0x000000ff00ff79a7 */ /* 0x0003e600081004ff */
[----:B------:R-:W-:-:S04]  /*25b0*/  @UP1 UMOV UR43, UR5 ;  /* 0x00000005002b1c82 */ /* 0x000fc80008000000 */
[----:B------:R-:W-:-:S04]  /*25c0*/  @UP1 UMOV UR46, UR6 ;  /* 0x00000006002e1c82 */ /* 0x000fc80008000000 */
[----:B------:R-:W-:Y:S01]  /*25d0*/  @UP1 UMOV UR36, UR4 ;  /* 0x0000000400241c82 */ /* 0x000fe20008000000 */
[----:B------:R-:W-:Y:S05]  /*25e0*/  BRA.U !UP0, `(.L_x_44) ;  /* 0x0000000108d47547 */ /* 0x000fea000b800000 */
[----:B------:R-:W2:Y:S01]  /*25f0*/  LDCU.128 UR12, c[0x0][0xb10] ;  /* 0x00016200ff0c77ac */ /* 0x000ea20008000c00 */
[----:B------:R-:W4:Y:S01]  /*2600*/  LDCU UR23, c[0x0][0xb20] ;  /* 0x00016400ff1777ac */ /* 0x000f220008000800 */
[----:B------:R-:W3:Y:S01]  /*2610*/  LDCU UR20, c[0x0][0xb0c] ;  /* 0x00016180ff1477ac */ /* 0x000ee20008000800 */
[----:B------:R-:W1:Y:S01]  /*2620*/  LDCU.64 UR8, c[0x0][0xb28] ;  /* 0x00016500ff0877ac */ /* 0x000e620008000a00 */
[----:B------:R-:W-:Y:S02]  /*2630*/  UISETP.NE.AND UP3, UPT, UR42, 0x1, UPT ;  /* 0x000000012a00788c */ /* 0x000fe4000bf65270 */
[----:B--2---:R-:W-:Y:S02]  /*2640*/  UIMAD.WIDE.U32 UR6, UR47, UR15, URZ ;  /* 0x0000000f2f0672a5 */ /* 0x004fe4000f8e00ff */
[----:B------:R-:W-:Y:S02]  /*2650*/  UIMAD.WIDE.U32 UR4, UR48, UR12, URZ ;  /* 0x0000000c300472a5 */ /* 0x000fe4000f8e00ff */
[----:B------:R-:W-:-:S02]  /*2660*/  UISETP.NE.AND UP0, UPT, UR14, 0x1, UPT ;  /* 0x000000010e00788c */ /* 0x000fc4000bf05270 */
[----:B------:R-:W-:Y:S01]  /*2670*/  UIMAD.WIDE.U32 UR18, UR43, UR15, URZ ;  /* 0x0000000f2b1272a5 */ /* 0x000fe2000f8e00ff */
[----:B------:R-:W-:Y:S02]  /*2680*/  UMOV UR6, UR7 ;  /* 0x0000000700067c82 */ /* 0x000fe40008000000 */
[----:B------:R-:W-:Y:S01]  /*2690*/  UMOV UR4, UR5 ;  /* 0x0000000500047c82 */ /* 0x000fe20008000000 */
[----:B----4-:R-:W-:Y:S02]  /*26a0*/  USHF.R.U32.HI UR6, URZ, UR23, UR6 ;  /* 0x00000017ff067299 */ /* 0x010fe40008011606 */
[----:B---3--:R-:W-:Y:S02]  /*26b0*/  UISETP.NE.AND UP2, UPT, UR20, 0x1, UPT ;  /* 0x000000011400788c */ /* 0x008fe4000bf45270 */
[----:B------:R-:W-:Y:S02]  /*26c0*/  USHF.R.U32.HI UR4, URZ, UR13, UR4 ;  /* 0x0000000dff047299 */ /* 0x000fe40008011604 */
[----:B------:R-:W-:-:S02]  /*26d0*/  USEL UR5, UR47, UR6, !UP0 ;  /* 0x000000062f057287 */ /* 0x000fc4000c000000 */
[----:B------:R-:W-:Y:S02]  /*26e0*/  USEL UR6, UR48, UR4, !UP2 ;  /* 0x0000000430067287 */ /* 0x000fe4000d000000 */
[----:B-1----:R-:W-:Y:S01]  /*26f0*/  UIMAD.WIDE.U32 UR10, UR5, UR8, URZ ;  /* 0x00000008050a72a5 */ /* 0x002fe2000f8e00ff */
[----:B------:R-:W-:Y:S01]  /*2700*/  UMOV UR4, UR19 ;  /* 0x0000001300047c82 */ /* 0x000fe20008000000 */
[----:B------:R-:W-:Y:S02]  /*2710*/  UIMAD.WIDE.U32 UR16, UR46, UR12, URZ ;  /* 0x0000000c2e1072a5 */ /* 0x000fe4000f8e00ff */
[----:B------:R-:W-:-:S03]  /*2720*/  UIMAD.WIDE.U32 UR18, UR6, UR8, URZ ;  /* 0x00000008061272a5 */ /* 0x000fc6000f8e00ff */
[----:B------:R-:W-:Y:S01]  /*2730*/  UMOV UR10, UR11 ;  /* 0x0000000b000a7c82 */ /* 0x000fe20008000000 */
[----:B------:R-:W-:Y:S02]  /*2740*/  USHF.R.U32.HI UR4, URZ, UR23, UR4 ;  /* 0x00000017ff047299 */ /* 0x000fe40008011604 */
[----:B------:R-:W-:Y:S01]  /*2750*/  @UP3 USHF.R.U32.HI UR5, URZ, UR9, UR10 ;  /* 0x00000009ff053299 */ /* 0x000fe2000801160a */
[----:B------:R-:W-:Y:S01]  /*2760*/  UMOV UR16, UR17 ;  /* 0x0000001100107c82 */ /* 0x000fe20008000000 */
[----:B------:R-:W-:Y:S01]  /*2770*/  UMOV UR18, UR19 ;  /* 0x0000001300127c82 */ /* 0x000fe20008000000 */
[----:B------:R-:W-:Y:S02]  /*2780*/  USHF.R.U32.HI UR13, URZ, UR13, UR16 ;  /* 0x0000000dff0d7299 */ /* 0x000fe40008011610 */
[----:B------:R-:W-:Y:S02]  /*2790*/  USEL UR4, UR43, UR4, !UP0 ;  /* 0x000000042b047287 */ /* 0x000fe4000c000000 */
[----:B------:R-:W-:-:S02]  /*27a0*/  @UP3 USHF.R.U32.HI UR6, URZ, UR9, UR18 ;  /* 0x00000009ff063299 */ /* 0x000fc40008011612 */
[----:B------:R-:W-:Y:S02]  /*27b0*/  UIMAD UR7, UR42, UR5, URZ ;  /* 0x000000052a0772a4 */ /* 0x000fe4000f8e02ff */
[----:B------:R-:W-:Y:S02]  /*27c0*/  USEL UR5, UR46, UR13, !UP2 ;  /* 0x0000000d2e057287 */ /* 0x000fe4000d000000 */
[----:B------:R-:W-:Y:S02]  /*27d0*/  UIMAD UR10, UR42, UR6, URZ ;  /* 0x000000062a0a72a4 */ /* 0x000fe4000f8e02ff */
[----:B------:R-:W-:Y:S02]  /*27e0*/  UISETP.GE.AND UP0, UPT, UR4, UR7, UPT ;  /* 0x000000070400728c */ /* 0x000fe4000bf06270 */
[----:B------:R-:W-:Y:S02]  /*27f0*/  UIMAD.WIDE.U32 UR12, UR4, UR8, URZ ;  /* 0x00000008040c72a5 */ /* 0x000fe4000f8e00ff */
[----:B------:R-:W-:-:S02]  /*2800*/  UISETP.GE.OR UP0, UPT, UR5, UR10, UP0 ;  /* 0x0000000a0500728c */ /* 0x000fc40008706670 */
        /* <DEDUP_REMOVED lines=19> */
.L_x_44:
[----:B------:R-:W2:Y:S02]  /*2940*/  LDCU UR4, c[0x0][0xb30] ;  /* 0x00016600ff0477ac */ /* 0x000ea40008000800 */
[----:B--2---:R-:W-:-:S09]  /*2950*/  UISETP.NE.AND UP0, UPT, UR4, 0x1, UPT ;  /* 0x000000010400788c */ /* 0x004fd2000bf05270 */
[----:B------:R-:W-:Y:S05]  /*2960*/  BRA.U UP0, `(.L_x_45) ;  /* 0x0000000100447547 */ /* 0x000fea000b800000 */
[----:B------:R-:W2:Y:S01]  /*2970*/  LDCU.128 UR8, c[0x0][0xb10] ;  /* 0x00016200ff0877ac */ /* 0x000ea20008000c00 */
[----:B------:R-:W4:Y:S01]  /*2980*/  LDCU UR12, c[0x0][0xb0c] ;  /* 0x00016180ff0c77ac */ /* 0x000f220008000800 */
[----:B------:R-:W1:Y:S01]  /*2990*/  LDCU UR13, c[0x0][0xb20] ;  /* 0x00016400ff0d77ac */ /* 0x000e620008000800 */
[----:B--2---:R-:W-:Y:S02]  /*29a0*/  UIMAD.WIDE.U32 UR6, UR46, UR8, URZ ;  /* 0x000000082e0672a5 */ /* 0x004fe4000f8e00ff */
[----:B------:R-:W-:Y:S02]  /*29b0*/  UIMAD.WIDE.U32 UR4, UR43, UR11, URZ ;  /* 0x0000000b2b0472a5 */ /* 0x000fe4000f8e00ff */
[----:B----4-:R-:W-:Y:S02]  /*29c0*/  UISETP.NE.AND UP2, UPT, UR12, 0x1, UPT ;  /* 0x000000010c00788c */ /* 0x010fe4000bf45270 */
[----:B------:R-:W-:Y:S01]  /*29d0*/  UISETP.NE.AND UP0, UPT, UR10, 0x1, UPT ;  /* 0x000000010a00788c */ /* 0x000fe2000bf05270 */
[----:B------:R-:W-:-:S02]  /*29e0*/  UMOV UR6, UR7 ;  /* 0x0000000700067c82 */ /* 0x000fc40008000000 */
[----:B------:R-:W-:Y:S01]  /*29f0*/  UMOV UR4, UR5 ;  /* 0x0000000500047c82 */ /* 0x000fe20008000000 */
[----:B------:R-:W-:Y:S02]  /*2a00*/  USHF.R.U32.HI UR9, URZ, UR9, UR6 ;  /* 0x00000009ff097299 */ /* 0x000fe40008011606 */
[----:B-1----:R-:W-:Y:S02]  /*2a10*/  USHF.R.U32.HI UR4, URZ, UR13, UR4 ;  /* 0x0000000dff047299 */ /* 0x002fe40008011604 */
[----:B------:R-:W-:Y:S02]  /*2a20*/  USEL UR5, UR46, UR9, !UP2 ;  /* 0x000000092e057287 */ /* 0x000fe4000d000000 */
[----:B------:R-:W-:-:S04]  /*2a30*/  USEL UR4, UR43, UR4, !UP0 ;  /* 0x000000042b047287 */ /* 0x000fc8000c000000 */
[----:B------:R-:W-:Y:S02]  /*2a40*/  UIADD3 UR6, UPT, UPT, UR5, -UR4, URZ ;  /* 0x8000000405067290 */ /* 0x000fe4000fffe0ff */
[----:B------:R-:W-:Y:S02]  /*2a50*/  UIADD3 UR4, UPT, UPT, -UR5, UR4, URZ ;  /* 0x0000000405047290 */ /* 0x000fe4000fffe1ff */
[----:B------:R-:W-:Y:S02]  /*2a60*/  UIMAD UR43, UR6, UR10, UR43 ;  /* 0x0000000a062b72a4 */ /* 0x000fe4000f8e022b */
[----:B------:R-:W-:-:S12]  /*2a70*/  UIMAD UR46, UR4, UR12, UR46 ;  /* 0x0000000c042e72a4 */ /* 0x000fd8000f8e022e */
.L_x_45:
[----:B------:R-:W-:Y:S01]  /*2a80*/  VIADD R11, R11, 0x1 ;  /* 0x000000010b0b7836 */ /* 0x000fe20000000000 */
[----:B------:R-:W-:Y:S02]  /*2a90*/  R2UR UR5, R55 ;  /* 0x00000000370572ca */ /* 0x000fe400000e0000 */
[----:B------:R-:W-:Y:S02]  /*2aa0*/  R2UR UR4, R54 ;  /* 0x00000000360472ca */ /* 0x000fe400000e0000 */
[C---:B------:R-:W-:Y:S02]  /*2ab0*/  ISETP.NE.AND P0, PT, R11.reuse, 0x2, PT ;  /* 0x000000020b00780c */ /* 0x040fe40003f05270 */
[----:B------:R-:W-:Y:S02]  /*2ac0*/  PLOP3.LUT P2, PT, PT, PT, PT, 0x80, 0x8 ;  /* 0x000000000008781c */ /* 0x000fe40003f4f070 */
[----:B-1----:R-:W-:Y:S02]  /*2ad0*/  SEL R0, RZ, 0x1, P0 ;  /* 0x00000001ff007807 */ /* 0x002fe40000000000 */
[----:B------:R-:W-:-:S02]  /*2ae0*/  SEL R11, R11, RZ, P0 ;  /* 0x000000ff0b0b7207 */ /* 0x000fc40000000000 */
[----:B------:R-:W-:Y:S01]  /*2af0*/  LOP3.LUT R10, R10, R0, RZ, 0x3c, !PT ;  /* 0x000000000a0a7212 */ /* 0x000fe200078e3cff */
[----:B------:R-:W-:Y:S02]  /*2b00*/  UIADD3 UR25, UPT, UPT, UR46, UR5, URZ ;  /* 0x000000052e197290 */ /* 0x000fe4000fffe0ff */
[----:B------:R-:W-:Y:S01]  /*2b10*/  UIADD3 UR26, UPT, UPT, UR43, UR4, URZ ;  /* 0x000000042b1a7290 */ /* 0x000fe2000fffe0ff */
[----:B------:R-:W-:Y:S11]  /*2b20*/  BRA.U UP1, `(.L_x_46) ;  /* 0xffffffed01987547 */ /* 0x000ff6000b83ffff */
[----:B------:R-:W-:Y:S01]  /*2b30*/  UIADD3 UR21, UPT, UPT, UR21, 0x30, URZ ;  /* 0x0000003015157890 */ /* 0x000fe2000fffe0ff */
[----:B------:R-:W-:-:S03]  /*2b40*/  SHF.L.U32 R2, R12, 0x1f, RZ ;  /* 0x0000001f0c027819 */ /* 0x000fc600000006ff */
[----:B------:R-:W-:-:S09]  /*2b50*/  ULEA UR4, UR22, UR21, 0x3 ;  /* 0x0000001516047291 */ /* 0x000fd2000f8e18ff */
[----:B------:R-:W1:Y:S02]  /*2b60*/  SYNCS.PHASECHK.TRANS64.TRYWAIT P0, [UR4], R2 ;  /* 0x00000002ff0075a7 */ /* 0x000e640008001104 */
[----:B-1----:R-:W-:Y:S05]  /*2b70*/  @!P0 BRA `(.L_x_47) ;  /* 0x0000005000308947 */ /* 0x002fea0003800000 */
.L_x_133:
[----:B------:R-:W-:-:S04]  /*2b80*/  UIADD3 UR4, UPT, UPT, UR22, 0x1, URZ ;  /* 0x0000000116047890 */ /* 0x000fc8000fffe0ff */
[----:B------:R-:W-:-:S04]  /*2b90*/  UISETP.NE.AND UP0, UPT, UR4, 0x6, UPT ;  /* 0x000000060400788c */ /* 0x000fc8000bf05270 */
[----:B------:R-:W-:Y:S02]  /*2ba0*/  USEL UR6, URZ, 0x1, UP0 ;  /* 0x00000001ff067887 */ /* 0x000fe40008000000 */
[----:B------:R-:W-:-:S04]  /*2bb0*/  USEL UR4, UR4, URZ, UP0 ;  /* 0x000000ff04047287 */ /* 0x000fc80008000000 */
[----:B------:R-:W-:Y:S01]  /*2bc0*/  ULEA UR5, UR4, UR21, 0x3 ;  /* 0x0000001504057291 */ /* 0x000fe2000f8e18ff */
[----:B-1----:R-:W-:-:S04]  /*2bd0*/  LOP3.LUT R2, R12, UR6, RZ, 0x3c, !PT ;  /* 0x000000060c027c12 */ /* 0x002fc8000f8e3cff */
[----:B------:R-:W-:-:S04]  /*2be0*/  SHF.L.U32 R3, R2, 0x1f, RZ ;  /* 0x0000001f02037819 */ /* 0x000fc800000006ff */
[----:B------:R-:W1:Y:S02]  /*2bf0*/  SYNCS.PHASECHK.TRANS64.TRYWAIT P0, [UR5], R3 ;  /* 0x00000003ff0075a7 */ /* 0x000e640008001105 */
[----:B-1----:R-:W-:Y:S05]  /*2c00*/  @!P0 BRA `(.L_x_48) ;  /* 0x0000005000248947 */ /* 0x002fea0003800000 */
.L_x_135:
[----:B------:R-:W-:-:S04]  /*2c10*/  UIADD3 UR4, UPT, UPT, UR4, 0x1, URZ ;  /* 0x0000000104047890 */ /* 0x000fc8000fffe0ff */
[----:B------:R-:W-:-:S04]  /*2c20*/  UISETP.NE.AND UP0, UPT, UR4, 0x6, UPT ;  /* 0x000000060400788c */ /* 0x000fc8000bf05270 */
[----:B------:R-:W-:Y:S02]  /*2c30*/  USEL UR6, URZ, 0x1, UP0 ;  /* 0x00000001ff067887 */ /* 0x000fe40008000000 */
[----:B------:R-:W-:-:S04]  /*2c40*/  USEL UR4, UR4, URZ, UP0 ;  /* 0x000000ff04047287 */ /* 0x000fc80008000000 */
[----:B------:R-:W-:Y:S01]  /*2c50*/  ULEA UR5, UR4, UR21, 0x3 ;  /* 0x0000001504057291 */ /* 0x000fe2000f8e18ff */
[----:B------:R-:W-:-:S04]  /*2c60*/  LOP3.LUT R2, R2, UR6, RZ, 0x3c, !PT ;  /* 0x0000000602027c12 */ /* 0x000fc8000f8e3cff */
[----:B-1----:R-:W-:-:S04]  /*2c70*/  SHF.L.U32 R3, R2, 0x1f, RZ ;  /* 0x0000001f02037819 */ /* 0x002fc800000006ff */
[----:B------:R-:W1:Y:S02]  /*2c80*/  SYNCS.PHASECHK.TRANS64.TRYWAIT P0, [UR5], R3 ;  /* 0x00000003ff0075a7 */ /* 0x000e640008001105 */
[----:B-1----:R-:W-:Y:S05]  /*2c90*/  @!P0 BRA `(.L_x_49) ;  /* 0x0000005000188947 */ /* 0x002fea0003800000 */
.L_x_137:
        /* <DEDUP_REMOVED lines=9> */
.L_x_139:
        /* <DEDUP_REMOVED lines=9> */
.L_x_141:
[----:B------:R-:W-:-:S04]  /*2dc0*/  UIADD3 UR4, UPT, UPT, UR4, 0x1, URZ ;  /* 0x0000000104047890 */ /* 0x000fc8000fffe0ff */
[----:B------:R-:W-:-:S04]  /*2dd0*/  UISETP.NE.AND UP0, UPT, UR4, 0x6, UPT ;  /* 0x000000060400788c */ /* 0x000fc8000bf05270 */
[----:B------:R-:W-:Y:S02]  /*2de0*/  USEL UR5, URZ, 0x1, UP0 ;  /* 0x00000001ff057887 */ /* 0x000fe40008000000 */
[----:B------:R-:W-:-:S04]  /*2df0*/  USEL UR4, UR4, URZ, UP0 ;  /* 0x000000ff04047287 */ /* 0x000fc80008000000 */
[----:B------:R-:W-:Y:S01]  /*2e00*/  ULEA UR4, UR4, UR21, 0x3 ;  /* 0x0000001504047291 */ /* 0x000fe2000f8e18ff */
[----:B------:R-:W-:-:S04]  /*2e10*/  LOP3.LUT R2, R2, UR5, RZ, 0x3c, !PT ;  /* 0x0000000502027c12 */ /* 0x000fc8000f8e3cff */
[----:B------:R-:W-:Y:S01]  /*2e20*/  SHF.L.U32 R2, R2, 0x1f, RZ ;  /* 0x0000001f02027819 */ /* 0x000fe200000006ff */
[----:B-1----:R-:W-:-:S07]  /*2e30*/  IMAD.U32 R0, RZ, RZ, UR4 ;  /* 0x00000004ff007e24 */ /* 0x002fce000f8e00ff */
.L_x_52:
[----:B-1----:R1:W2:Y:S02]  /*2e40*/  SYNCS.PHASECHK.TRANS64.TRYWAIT P0, [R0+URZ], R2 ;  /* 0x00000002000075a7 */ /* 0x0022a400080011ff */
[----:B--2---:R-:W-:Y:S05]  /*2e50*/  @!P0 NANOSLEEP.SYNCS 0x989680 ;  /* 0x009896800000895d */ /* 0x004fea0003900000 */
[----:B------:R-:W2:Y:S02]  /*2e60*/  @!P0 SYNCS.PHASECHK.TRANS64 P0, [R0+URZ], R2 ;  /* 0x00000002000085a7 */ /* 0x000ea400080010ff */
[----:B--2---:R-:W-:Y:S05]  /*2e70*/  @P0 EXIT ;  /* 0x000000000000094d */ /* 0x004fea0003800000 */
[----:B------:R-:W-:Y:S05]  /*2e80*/  BRA `(.L_x_52) ;  /* 0xfffffffc00ec7947 */ /* 0x000fea000383ffff */
.L_x_22:
[----:B------:R-:W-:-:S04]  /*2e90*/  UISETP.NE.AND UP0, UPT, UR54, URZ, UPT ;  /* 0x000000ff3600728c */ /* 0x000fc8000bf05270 */
[----:B------:R-:W-:-:S09]  /*2ea0*/  UISETP.NE.OR UP0, UPT, UR22, 0x1, UP0 ;  /* 0x000000011600788c */ /* 0x000fd20008705670 */
[----:B------:R-:W-:Y:S05]  /*2eb0*/  BRA.U UP0, `(.L_x_53) ;  /* 0x0000000500487547 */ /* 0x000fea000b800000 */
[----:B------:R-:W-:Y:S01]  /*2ec0*/  ISETP.GE.U32.AND P2, PT, R0, 0x4, PT ;  /* 0x000000040000780c */ /* 0x000fe20003f46070 */
[----:B------:R-:W-:Y:S01]  /*2ed0*/  IMAD.MOV.U32 R12, RZ, RZ, 0x1 ;  /* 0x00000001ff0c7424 */ /* 0x000fe200078e00ff */
[----:B------:R-:W-:Y:S02]  /*2ee0*/  CS2R R10, SRZ ;  /* 0x00000000000a7805 */ /* 0x000fe4000001ff00 */
[----:B------:R-:W-:Y:S01]  /*2ef0*/  CS2R R8, SRZ ;  /* 0x0000000000087805 */ /* 0x000fe2000001ff00 */
[----:B------:R-:W-:Y:S01]  /*2f00*/  UMOV UR6, 0x400 ;  /* 0x0000040000067882 */ /* 0x000fe20000000000 */
[----:B------:R-:W-:Y:S01]  /*2f10*/  UMOV UR5, URZ ;  /* 0x000000ff00057c82 */ /* 0x000fe20008000000 */
[----:B------:R-:W-:-:S12]  /*2f20*/  ULEA UR6, UR54, UR6, 0x18 ;  /* 0x0000000636067291 */ /* 0x000fd8000f8ec0ff */
.L_x_57:
[----:B------:R-:W-:Y:S02]  /*2f30*/  LEA R2, R8, UR6, 0x3 ;  /* 0x0000000608027c11 */ /* 0x000fe4000f8e18ff */
[----:B------:R-:W-:-:S03]  /*2f40*/  SHF.L.U32 R4, R9, 0x1f, RZ ;  /* 0x0000001f09047819 */ /* 0x000fc600000006ff */
[----:B------:R-:W-:Y:S01]  /*2f50*/  VIADD R5, R2, 0x110 ;  /* 0x0000011002057836 */ /* 0x000fe20000000000 */
[----:B------:R-:W2:Y:S02]  /*2f60*/  SYNCS.PHASECHK.TRANS64.TRYWAIT P0, [R2+URZ+0x100], R4 ;  /* 0x00010004020075a7 */ /* 0x000ea400080011ff */
[----:B--2---:R-:W-:Y:S05]  /*2f70*/  @!P0 BRA `(.L_x_54) ;  /* 0x0000004c00a88947 */ /* 0x004fea0003800000 */
.L_x_142:
[----:B------:R-:W-:Y:S01]  /*2f80*/  ULEA UR4, UR5, UR6, 0x3 ;  /* 0x0000000605047291 */ /* 0x000fe2000f8e18ff */
[----:B--2---:R-:W-:Y:S01]  /*2f90*/  PRMT R2, RZ, 0x654, R5 ;  /* 0x00000654ff027816 */ /* 0x004fe20000000005 */
[----:B------:R-:W-:Y:S01]  /*2fa0*/  @!P2 IMAD.MOV.U32 R4, RZ, RZ, 0x10 ;  /* 0x00000010ff04a424 */ /* 0x000fe200078e00ff */
[----:B------:R-:W-:Y:S01]  /*2fb0*/  SHF.L.U32 R5, R12, 0x1f, RZ ;  /* 0x0000001f0c057819 */ /* 0x000fe200000006ff */
[----:B------:R-:W-:Y:S01]  /*2fc0*/  UIADD3 UR7, UPT, UPT, UR4, 0xa0, URZ ;  /* 0x000000a004077890 */ /* 0x000fe2000fffe0ff */
[----:B------:R2:W-:Y:S05]  /*2fd0*/  SYNCS.ARRIVE.TRANS64.RED.A1T0 RZ, [R2+URZ], RZ ;  /* 0x000000ff02ff79a7 */ /* 0x0005ea00081004ff */
[----:B------:R-:W-:Y:S01]  /*2fe0*/  IMAD.U32 R6, RZ, RZ, UR7 ;  /* 0x00000007ff067e24 */ /* 0x000fe2000f8e00ff */
[----:B------:R-:W3:Y:S04]  /*2ff0*/  SYNCS.PHASECHK.TRANS64.TRYWAIT P0, [UR4+0xb0], R5 ;  /* 0x0000b005ff0075a7 */ /* 0x000ee80008001104 */
[----:B------:R-:W-:Y:S01]  /*3000*/  PRMT R6, R0, 0x654, R6 ;  /* 0x0000065400067816 */ /* 0x000fe20000000006 */
[----:B--23--:R-:W-:Y:S06]  /*3010*/  @!P0 BRA `(.L_x_55) ;  /* 0x0000004c00948947 */ /* 0x00cfec0003800000 */
.L_x_144:
[----:B------:R-:W-:Y:S01]  /*3020*/  ULEA UR8, UR5, UR6, 0x4 ;  /* 0x0000000605087291 */ /* 0x000fe2000f8e20ff */
[----:B------:R-:W-:Y:S01]  /*3030*/  SEL R3, R6, R3, !P2 ;  /* 0x0000000306037207 */ /* 0x000fe20005000000 */
[----:B------:R-:W-:Y:S01]  /*3040*/  UIADD3 UR9, UPT, UPT, UR4, 0xa0, URZ ;  /* 0x000000a004097890 */ /* 0x000fe2000fffe0ff */
[----:B--2---:R-:W-:Y:S01]  /*3050*/  LEA R2, R11, UR6, 0x3 ;  /* 0x000000060b027c11 */ /* 0x004fe2000f8e18ff */
[----:B------:R-:W-:Y:S01]  /*3060*/  UIADD3 UR8, UPT, UPT, UR8, 0x130, URZ ;  /* 0x0000013008087890 */ /* 0x000fe2000fffe0ff */
[----:B------:R2:W-:Y:S01]  /*3070*/  @!P2 SYNCS.ARRIVE.TRANS64.RED RZ, [R3+URZ], R4 ;  /* 0x0000000403ffa9a7 */ /* 0x0005e200080004ff */
[----:B------:R-:W-:Y:S01]  /*3080*/  UIADD3 UR4, UPT, UPT, UR5, 0x1, URZ ;  /* 0x0000000105047890 */ /* 0x000fe2000fffe0ff */
[----:B------:R-:W-:-:S03]  /*3090*/  VIADD R8, R8, 0x1 ;  /* 0x0000000108087836 */ /* 0x000fc60000000000 */
[----:B------:R-:W-:Y:S02]  /*30a0*/  UISETP.NE.AND UP0, UPT, UR4, 0x2, UPT ;  /* 0x000000020400788c */ /* 0x000fe4000bf05270 */
[----:B------:R-:W-:Y:S01]  /*30b0*/  ISETP.NE.AND P0, PT, R8, 0x2, PT ;  /* 0x000000020800780c */ /* 0x000fe20003f05270 */
[----:B------:R-:W-:Y:S06]  /*30c0*/  UGETNEXTWORKID.BROADCAST [UR8], [UR9] ;  /* 0x00000000080073ca */ /* 0x000fec0008000100 */
[----:B------:R-:W-:Y:S02]  /*30d0*/  USEL UR7, URZ, 0x1, UP0 ;  /* 0x00000001ff077887 */ /* 0x000fe40008000000 */
[----:B------:R-:W-:-:S04]  /*30e0*/  USEL UR5, UR4, URZ, UP0 ;  /* 0x000000ff04057287 */ /* 0x000fc80008000000 */
[----:B------:R-:W-:Y:S02]  /*30f0*/  LOP3.LUT R12, R12, UR7, RZ, 0x3c, !PT ;  /* 0x000000070c0c7c12 */ /* 0x000fe4000f8e3cff */
[----:B--2---:R-:W-:-:S04]  /*3100*/  SHF.L.U32 R4, R10, 0x1f, RZ ;  /* 0x0000001f0a047819 */ /* 0x004fc800000006ff */
[----:B------:R-:W2:Y:S02]  /*3110*/  SYNCS.PHASECHK.TRANS64.TRYWAIT P1, [R2+URZ+0xa0], R4 ;  /* 0x0000a004020075a7 */ /* 0x000ea400080211ff */
[----:B--2---:R-:W-:Y:S05]  /*3120*/  @!P1 BRA `(.L_x_56) ;  /* 0x0000004c00689947 */ /* 0x004fea0003800000 */
.L_x_145:
[C---:B--2---:R-:W-:Y:S01]  /*3130*/  LEA R4, R11.reuse, UR6, 0x4 ;  /* 0x000000060b047c11 */ /* 0x044fe2000f8e20ff */
[----:B------:R-:W-:Y:S01]  /*3140*/  VIADD R2, R2, 0xb0 ;  /* 0x000000b002027836 */ /* 0x000fe20000000000 */
[----:B------:R-:W-:Y:S01]  /*3150*/  SEL R8, R8, RZ, P0 ;  /* 0x000000ff08087207 */ /* 0x000fe20000000000 */
[----:B------:R-:W-:-:S03]  /*3160*/  VIADD R11, R11, 0x1 ;  /* 0x000000010b0b7836 */ /* 0x000fc60000000000 */
[----:B------:R-:W2:Y:S01]  /*3170*/  LDS.128 R4, [R4+0x130] ;  /* 0x0001300004047984 */ /* 0x000ea20000000c00 */
[----:B------:R-:W-:Y:S02]  /*3180*/  PRMT R2, RZ, 0x654, R2 ;  /* 0x00000654ff027816 */ /* 0x000fe40000000002 */
[C---:B------:R-:W-:Y:S01]  /*3190*/  ISETP.NE.AND P1, PT, R11.reuse, 0x2, PT ;  /* 0x000000020b00780c */ /* 0x040fe20003f25270 */
[----:B------:R-:W-:Y:S01]  /*31a0*/  @!PT LDS RZ, [RZ] ;  /* 0x00000000fffff984 */ /* 0x000fe20000000800 */
[----:B------:R-:W-:Y:S01]  /*31b0*/  @!PT LDS RZ, [RZ] ;  /* 0x00000000fffff984 */ /* 0x000fe20000000800 */
[----:B------:R-:W-:Y:S01]  /*31c0*/  @!PT LDS RZ, [RZ] ;  /* 0x00000000fffff984 */ /* 0x000fe20000000800 */
[----:B------:R-:W-:Y:S01]  /*31d0*/  @!PT LDS RZ, [RZ] ;  /* 0x00000000fffff984 */ /* 0x000fe20000000800 */
[----:B------:R3:W-:Y:S06]  /*31e0*/  MEMBAR.ALL.CTA ;  /* 0x0000000000007992 */ /* 0x0007ec0000008000 */
[----:B---3--:R-:W3:Y:S01]  /*31f0*/  FENCE.VIEW.ASYNC.S ;  /* 0x00000000000073c6 */ /* 0x008ee20000000000 */
[----:B------:R-:W-:Y:S01]  /*3200*/  SEL R11, R11, RZ, P1 ;  /* 0x000000ff0b0b7207 */ /* 0x000fe20000800000 */
[----:B---3--:R3:W-:Y:S01]  /*3210*/  SYNCS.ARRIVE.TRANS64.RED.A1T0 RZ, [R2+URZ], RZ ;  /* 0x000000ff02ff79a7 */ /* 0x0087e200081004ff */
[----:B--2---:R-:W-:-:S02]  /*3220*/  LOP3.LUT P3, RZ, R6, 0x1, RZ, 0xc0, !PT ;  /* 0x0000000106ff7812 */ /* 0x004fc4000786c0ff */
[----:B------:R-:W-:-:S04]  /*3230*/  SEL R4, RZ, 0x1, P1 ;  /* 0x00000001ff047807 */ /* 0x000fc80000800000 */
[----:B------:R-:W-:Y:S02]  /*3240*/  LOP3.LUT R10, R10, R4, RZ, 0x3c, !PT ;  /* 0x000000040a0a7212 */ /* 0x000fe400078e3cff */
[----:B---3--:R-:W-:-:S04]  /*3250*/  SEL R2, RZ, 0x1, P0 ;  /* 0x00000001ff027807 */ /* 0x008fc80000000000 */
[----:B------:R-:W-:Y:S01]  /*3260*/  LOP3.LUT R9, R9, R2, RZ, 0x3c, !PT ;  /* 0x0000000209097212 */ /* 0x000fe200078e3cff */
[----:B------:R-:W-:Y:S06]  /*3270*/  @P3 BRA `(.L_x_57) ;  /* 0xfffffffc002c3947 */ /* 0x000fec000383ffff */
[----:B------:R-:W-:Y:S01]  /*3280*/  ULEA UR4, UR5, UR6, 0x3 ;  /* 0x0000000605047291 */ /* 0x000fe2000f8e18ff */
[----:B------:R-:W-:-:S08]  /*3290*/  SHF.L.U32 R2, R12, 0x1f, RZ ;  /* 0x0000001f0c027819 */ /* 0x000fd000000006ff */
[----:B------:R-:W2:Y:S02]  /*32a0*/  SYNCS.PHASECHK.TRANS64 P0, [UR4+0xb0], R2 ;  /* 0x0000b002ff0075a7 */ /* 0x000ea40008001004 */
[----:B--2---:R-:W-:Y:S05]  /*32b0*/  @P0 BRA `(.L_x_58) ;  /* 0x0000000000080947 */ /* 0x004fea0003800000 */
[----:B------:R-:W2:Y:S02]  /*32c0*/  SYNCS.PHASECHK.TRANS64.TRYWAIT P0, [UR4+0xb0], R2 ;  /* 0x0000b002ff0075a7 */ /* 0x000ea40008001104 */
[----:B--2---:R-:W-:Y:S05]  /*32d0*/  @!P0 BRA `(.L_x_59) ;  /* 0x0000004c00108947 */ /* 0x004fea0003800000 */
.L_x_58:
[----:B------:R-:W-:-:S04]  /*32e0*/  UIADD3 UR7, UPT, UPT, UR5, 0x1, URZ ;  /* 0x0000000105077890 */ /* 0x000fc8000fffe0ff */
[----:B------:R-:W-:-:S04]  /*32f0*/  UISETP.NE.AND UP0, UPT, UR7, 0x2, UPT ;  /* 0x000000020700788c */ /* 0x000fc8000bf05270 */
[----:B------:R-:W-:Y:S02]  /*3300*/  USEL UR8, URZ, 0x1, UP0 ;  /* 0x00000001ff087887 */ /* 0x000fe40008000000 */
[----:B------:R-:W-:-:S04]  /*3310*/  USEL UR7, UR7, URZ, UP0 ;  /* 0x000000ff07077287 */ /* 0x000fc80008000000 */
[----:B------:R-:W-:Y:S01]  /*3320*/  ULEA UR7, UR7, UR6, 0x3 ;  /* 0x0000000607077291 */ /* 0x000fe2000f8e18ff */
[----:B--2---:R-:W-:-:S04]  /*3330*/  LOP3.LUT R2, R12, UR8, RZ, 0x3c, !PT ;  /* 0x000000080c027c12 */ /* 0x004fc8000f8e3cff */
[----:B------:R-:W-:-:S04]  /*3340*/  SHF.L.U32 R0, R2, 0x1f, RZ ;  /* 0x0000001f02007819 */ /* 0x000fc800000006ff */
[----:B------:R-:W2:Y:S02]  /*3350*/  SYNCS.PHASECHK.TRANS64 P0, [UR7+0xb0], R0 ;  /* 0x0000b000ff0075a7 */ /* 0x000ea40008001007 */
[----:B-12---:R-:W-:Y:S05]  /*3360*/  @P0 EXIT ;  /* 0x000000000000094d */ /* 0x006fea0003800000 */
[----:B------:R-:W-:Y:S02]  /*3370*/  SHF.L.U32 R2, R2, 0x1f, RZ ;  /* 0x0000001f02027819 */ /* 0x000fe400000006ff */
[----:B------:R-:W-:-:S07]  /*3380*/  MOV R0, UR7 ;  /* 0x0000000700007c02 */ /* 0x000fce0008000f00 */
.L_x_60:
[----:B-1----:R1:W2:Y:S02]  /*3390*/  SYNCS.PHASECHK.TRANS64.TRYWAIT P0, [R0+URZ+0xb0], R2 ;  /* 0x0000b002000075a7 */ /* 0x0022a400080011ff */
[----:B--2---:R-:W-:Y:S05]  /*33a0*/  @!P0 NANOSLEEP.SYNCS 0x989680 ;  /* 0x009896800000895d */ /* 0x004fea0003900000 */
[----:B------:R-:W2:Y:S02]  /*33b0*/  @!P0 SYNCS.PHASECHK.TRANS64 P0, [R0+URZ+0xb0], R2 ;  /* 0x0000b002000085a7 */ /* 0x000ea400080010ff */
[----:B--2---:R-:W-:Y:S05]  /*33c0*/  @P0 EXIT ;  /* 0x000000000000094d */ /* 0x004fea0003800000 */
[----:B------:R-:W-:Y:S05]  /*33d0*/  BRA `(.L_x_60) ;  /* 0xfffffffc00ec7947 */ /* 0x000fea000383ffff */
.L_x_53:
[----:B------:R-:W-:Y:S05]  /*33e0*/  BRA.U UP4, `(.L_x_61) ;  /* 0x0000001104447547 */ /* 0x000fea000b800000 */
[----:B------:R-:W-:Y:S01]  /*33f0*/  UMOV UR4, 0x40 ;  /* 0x0000004000047882 */ /* 0x000fe20000000000 */
[----:B------:R-:W-:Y:S01]  /*3400*/  NOP ;  /* 0x0000000000007918 */ /* 0x000fe20000000000 */
[----:B------:R-:W-:Y:S01]  /*3410*/  ULEA UR5, UR54, UR4, 0x18 ;  /* 0x0000000436057291 */ /* 0x000fe2000f8ec0ff */
[----:B------:R-:W-:Y:S02]  /*3420*/  UMOV UR6, 0x400 ;  /* 0x0000040000067882 */ /* 0x000fe40000000000 */
[----:B------:R-:W-:-:S06]  /*3430*/  ULEA UR6, UR54, UR6, 0x18 ;  /* 0x0000000636067291 */ /* 0x000fcc000f8ec0ff */
[----:B------:R-:W2:Y:S02]  /*3440*/  LDS.U8 R0, [UR5+0x1c] ;  /* 0x00001c05ff007984 */ /* 0x000ea40008000000 */
[----:B--2---:R-:W-:-:S13]  /*3450*/  ISETP.NE.AND P0, PT, R0, RZ, PT ;  /* 0x000000ff0000720c */ /* 0x004fda0003f05270 */
[----:B------:R-:W-:Y:S05]  /*3460*/  @P0 BRA `(.L_x_62) ;  /* 0x0000000000580947 */ /* 0x000fea0003800000 */
[----:B------:R-:W-:-:S13]  /*3470*/  ELECT P0, URZ, PT ;  /* 0x0000000000ff782f */ /* 0x000fda0003800000 */
[----:B------:R-:W-:Y:S05]  /*3480*/  @!P0 BRA `(.L_x_63) ;  /* 0x0000000000608947 */ /* 0x000fea0003800000 */
[----:B------:R-:W-:Y:S01]  /*3490*/  UMOV UR4, 0x10 ;  /* 0x0000001000047882 */ /* 0x000fe20000000000 */
[----:B------:R-:W-:Y:S01]  /*34a0*/  HFMA2 R0, -RZ, RZ, 0, 5.9604644775390625e-08 ;  /* 0x00000001ff007431 */ /* 0x000fe200000001ff */
[----:B------:R-:W-:-:S03]  /*34b0*/  MOV R3, 0xffff ;  /* 0x0000ffff00037802 */ /* 0x000fc60000000f00 */
[----:B------:R-:W-:Y:S04]  /*34c0*/  DEPBAR.LE SB2, 0x36 ;  /* 0x0000ad800000791a */ /* 0x000fe80000000000 */
[----:B------:R-:W2:Y:S02]  /*34d0*/  UTCATOMSWS.FIND_AND_SET.ALIGN UP0, UR4, UR4 ;  /* 0x00000004000475e3 */ /* 0x000ea40008000800 */
[----:B--2---:R-:W-:Y:S01]  /*34e0*/  MOV R4, UR4 ;  /* 0x0000000400047c02 */ /* 0x004fe20008000f00 */
[----:B------:R-:W-:Y:S06]  /*34f0*/  BRA.U UP0, `(.L_x_64) ;  /* 0x0000000100187547 */ /* 0x000fec000b800000 */
.L_x_65:
[----:B------:R-:W-:Y:S05]  /*3500*/  NANOSLEEP 0x64 ;  /* 0x000000640000795d */ /* 0x000fea0003800000 */
[----:B------:R-:W-:-:S05]  /*3510*/  UMOV UR4, 0x10 ;  /* 0x0000001000047882 */ /* 0x000fca0000000000 */
[----:B------:R-:W-:Y:S04]  /*3520*/  DEPBAR.LE SB2, 0x36 ;  /* 0x0000ad800000791a */ /* 0x000fe80000000000 */
[----:B------:R-:W2:Y:S02]  /*3530*/  UTCATOMSWS.FIND_AND_SET.ALIGN UP0, UR4, UR4 ;  /* 0x00000004000475e3 */ /* 0x000ea40008000800 */
[----:B--2---:R-:W-:Y:S01]  /*3540*/  MOV R4, UR4 ;  /* 0x0000000400047c02 */ /* 0x004fe20008000f00 */
[----:B------:R-:W-:Y:S05]  /*3550*/  BRA.U !UP0, `(.L_x_65) ;  /* 0xfffffffd08e87547 */ /* 0x000fea000b83ffff */
.L_x_64:
[-C--:B------:R-:W-:Y:S02]  /*3560*/  SHF.L.U32 R3, R3, R4.reuse, RZ ;  /* 0x0000000403037219 */ /* 0x080fe400000006ff */
[----:B------:R-:W-:Y:S01]  /*3570*/  SHF.L.U32 R0, R0, R4, RZ ;  /* 0x0000000400007219 */ /* 0x000fe200000006ff */
[----:B------:R-:W-:Y:S02]  /*3580*/  IMAD.SHL.U32 R4, R4, 0x20, RZ ;  /* 0x0000002004047824 */ /* 0x000fe400078e00ff */
[----:B------:R2:W-:Y:S04]  /*3590*/  ATOMS.OR RZ, [UR5+0x14], R3 ;  /* 0x00001403ffff798c */ /* 0x0005e8000b000005 */
[----:B------:R2:W-:Y:S04]  /*35a0*/  ATOMS.OR RZ, [UR5+0x18], R0 ;  /* 0x00001800ffff798c */ /* 0x0005e8000b000005 */
[----:B------:R2:W-:Y:S01]  /*35b0*/  STS [UR6+0x150], R4 ;  /* 0x00015004ff007988 */ /* 0x0005e20008000806 */
[----:B------:R-:W-:Y:S05]  /*35c0*/  BRA `(.L_x_63) ;  /* 0x0000000000107947 */ /* 0x000fea0003800000 */
.L_x_62:
[----:B------:R-:W-:Y:S02]  /*35d0*/  MOV R0, 0xffffffff ;  /* 0xffffffff00007802 */ /* 0x000fe40000000f00 */
[----:B------:R-:W-:-:S03]  /*35e0*/  MOV R4, 0x3610 ;  /* 0x0000361000047802 */ /* 0x000fc60000000f00 */
[----:B------:R2:W-:Y:S04]  /*35f0*/  STS [UR6+0x150], R0 ;  /* 0x00015000ff007988 */ /* 0x0005e80008000806 */
[----:B-12--5:R-:W-:Y:S05]  /*3600*/  CALL.REL.NOINC `($__internal_1_$__cuda_sm10x_tcgen05_guardrail_trap_phase_invalid_during_alloc) ;  /* 0x0000004c00e87944 */ /* 0x026fea0003c00000 */
.L_x_63:
[----:B------:R-:W-:Y:S05]  /*3610*/  WARPSYNC.ALL ;  /* 0x0000000000007948 */ /* 0x000fea0003800000 */
[----:B------:R-:W3:Y:S01]  /*3620*/  S2UR UR4, SR_CgaCtaId ;  /* 0x00000000000479c3 */ /* 0x000ee20000008800 */
[----:B------:R-:W-:Y:S01]  /*3630*/  UMOV UR41, 0x400 ;  /* 0x0000040000297882 */ /* 0x000fe20000000000 */
[----:B------:R-:W-:-:S06]  /*3640*/  NOP ;  /* 0x0000000000007918 */ /* 0x000fcc0000000000 */
[----:B------:R-:W-:Y:S06]  /*3650*/  BAR.ARV 0x6, 0xa0 ;  /* 0x0182800000007b1d */ /* 0x000fec0000002000 */
[----:B------:R-:W4:Y:S01]  /*3660*/  LDCU UR6, c[0x0][0x38c] ;  /* 0x00007180ff0677ac */ /* 0x000f220008000800 */
[----:B------:R-:W-:Y:S01]  /*3670*/  LOP3.LUT R2, R2, 0xffff, RZ, 0xc0, !PT ;  /* 0x0000ffff02027812 */ /* 0x000fe200078ec0ff */
[----:B------:R-:W-:Y:S01]  /*3680*/  IMAD.MOV.U32 R11, RZ, RZ, 0x1 ;  /* 0x00000001ff0b7424 */ /* 0x000fe200078e00ff */
[----:B------:R-:W-:Y:S01]  /*3690*/  CS2R R8, SRZ ;  /* 0x0000000000087805 */ /* 0x000fe2000001ff00 */
[----:B------:R-:W1:Y:S01]  /*36a0*/  LDCU UR7, c[0x0][0x38c] ;  /* 0x00007180ff0777ac */ /* 0x000e620008000800 */
[----:B------:R-:W-:Y:S01]  /*36b0*/  R2UR UR42, R2 ;  /* 0x00000000022a72ca */ /* 0x000fe200000e0000 */
[----:B------:R-:W-:Y:S01]  /*36c0*/  IMAD.MOV.U32 R10, RZ, RZ, RZ ;  /* 0x000000ffff0a7224 */ /* 0x000fe200078e00ff */
[----:B------:R-:W-:Y:S01]  /*36d0*/  UMOV UR45, URZ ;  /* 0x000000ff002d7c82 */ /* 0x000fe20008000000 */
[----:B------:R-:W-:Y:S01]  /*36e0*/  UMOV UR39, URZ ;  /* 0x000000ff00277c82 */ /* 0x000fe20008000000 */
[----:B---3--:R-:W-:Y:S01]  /*36f0*/  ULEA UR41, UR4, UR41, 0x18 ;  /* 0x0000002904297291 */ /* 0x008fe2000f8ec0ff */
[----:B------:R-:W-:Y:S01]  /*3700*/  UMOV UR62, 0x0 ;  /* 0x00000000003e7882 */ /* 0x000fe20000000000 */
[----:B------:R-:W-:-:S02]  /*3710*/  UMOV UR63, 0x4100910 ;  /* 0x04100910003f7882 */ /* 0x000fc40000000000 */
[----:B------:R-:W-:Y:S02]  /*3720*/  UIADD3 UR5, UPT, UPT, UR41, 0x6800, URZ ;  /* 0x0000680029057890 */ /* 0x000fe4000fffe0ff */
[----:B------:R-:W-:Y:S02]  /*3730*/  UIADD3 UR4, UPT, UPT, UR41, 0x1e800, URZ ;  /* 0x0001e80029047890 */ /* 0x000fe4000fffe0ff */
[----:B----4-:R-:W-:Y:S01]  /*3740*/  UIADD3 UR6, UPT, UPT, UR6, 0x3f, URZ ;  /* 0x0000003f06067890 */ /* 0x010fe2000fffe0ff */
[----:B--2---:R-:W2:Y:S01]  /*3750*/  LDS R0, [UR41+0x150] ;  /* 0x00015029ff007984 */ /* 0x004ea20008000800 */
[----:B------:R-:W-:Y:S02]  /*3760*/  USHF.R.U32.HI UR5, URZ, 0x4, UR5 ;  /* 0x00000004ff057899 */ /* 0x000fe40008011605 */
[----:B------:R-:W-:Y:S02]  /*3770*/  USHF.R.S32.HI UR47, URZ, 0x1f, UR6 ;  /* 0x0000001fff2f7899 */ /* 0x000fe40008011406 */
[----:B------:R-:W-:-:S02]  /*3780*/  USHF.R.U32.HI UR4, URZ, 0x4, UR4 ;  /* 0x00000004ff047899 */ /* 0x000fc40008011604 */
[----:B------:R-:W-:Y:S02]  /*3790*/  ULEA.HI UR47, UR47, UR6, URZ, 0x6 ;  /* 0x000000062f2f7291 */ /* 0x000fe4000f8f30ff */
[----:B------:R-:W-:Y:S02]  /*37a0*/  ULOP3.LUT UR5, UR5, 0x3fff, URZ, 0xc0, !UPT ;  /* 0x00003fff05057892 */ /* 0x000fe4000f8ec0ff */
[----:B------:R-:W-:Y:S02]  /*37b0*/  USHF.R.S32.HI UR47, URZ, 0x6, UR47 ;  /* 0x00000006ff2f7899 */ /* 0x000fe4000801142f */
[----:B------:R-:W-:Y:S02]  /*37c0*/  ULOP3.LUT UR4, UR4, 0x3fff, URZ, 0xc0, !UPT ;  /* 0x00003fff04047892 */ /* 0x000fe4000f8ec0ff */
[----:B------:R-:W-:Y:S01]  /*37d0*/  UISETP.LT.AND UP0, UPT, UR47, 0x1, UPT ;  /* 0x000000012f00788c */ /* 0x000fe2000bf01270 */
[----:B------:R-:W-:Y:S01]  /*37e0*/  UMOV UR60, 0x0 ;  /* 0x00000000003c7882 */ /* 0x000fe20000000000 */
[----:B------:R-:W-:-:S02]  /*37f0*/  UMOV UR61, 0x4100910 ;  /* 0x04100910003d7882 */ /* 0x000fc40000000000 */
[----:B------:R-:W-:Y:S01]  /*3800*/  USEL UR64, UR47, 0x1, !UP0 ;  /* 0x000000012f407887 */ /* 0x000fe2000c000000 */
[----:B------:R-:W-:Y:S01]  /*3810*/  UMOV UR58, 0x0 ;  /* 0x00000000003a7882 */ /* 0x000fe20000000000 */
[----:B------:R-:W-:Y:S01]  /*3820*/  UMOV UR59, 0x4100910 ;  /* 0x04100910003b7882 */ /* 0x000fe20000000000 */
[----:B------:R-:W-:Y:S01]  /*3830*/  UMOV UR56, 0x0 ;  /* 0x0000000000387882 */ /* 0x000fe20000000000 */
[----:B------:R-:W-:Y:S01]  /*3840*/  UMOV UR57, 0x4100910 ;  /* 0x0410091000397882 */ /* 0x000fe20000000000 */
[----:B------:R-:W-:Y:S01]  /*3850*/  UMOV UR54, 0x0 ;  /* 0x0000000000367882 */ /* 0x000fe20000000000 */
[----:B------:R-:W-:Y:S01]  /*3860*/  UMOV UR55, 0x4100910 ;  /* 0x0410091000377882 */ /* 0x000fe20000000000 */
[----:B------:R-:W-:Y:S01]  /*3870*/  UMOV UR52, 0x0 ;  /* 0x0000000000347882 */ /* 0x000fe20000000000 */
[----:B------:R-:W-:Y:S01]  /*3880*/  UMOV UR53, 0x4100910 ;  /* 0x0410091000357882 */ /* 0x000fe20000000000 */
[----:B------:R-:W-:Y:S02]  /*3890*/  ULOP3.LUT UR43, UR5, 0x10000, URZ, 0xfc, !UPT ;  /* 0x00010000052b7892 */ /* 0x000fe4000f8efcff */
[----:B------:R-:W-:-:S02]  /*38a0*/  ULOP3.LUT UR44, UR4, 0x10000, URZ, 0xfc, !UPT ;  /* 0x00010000042c7892 */ /* 0x000fc4000f8efcff */
[----:B------:R-:W-:Y:S02]  /*38b0*/  UIADD3 UR64, UPT, UPT, -UR64, URZ, URZ ;  /* 0x000000ff40407290 */ /* 0x000fe4000fffe1ff */
[----:B-1----:R-:W-:Y:S01]  /*38c0*/  UISETP.GE.AND UP4, UPT, UR7, 0x1, UPT ;  /* 0x000000010700788c */ /* 0x002fe2000bf86270 */
[----:B------:R-:W-:Y:S01]  /*38d0*/  UMOV UR50, 0x0 ;  /* 0x0000000000327882 */ /* 0x000fe20000000000 */
[----:B------:R-:W-:Y:S01]  /*38e0*/  UMOV UR51, 0x4100910 ;  /* 0x0410091000337882 */ /* 0x000fe20000000000 */
[----:B------:R-:W-:Y:S01]  /*38f0*/  UMOV UR48, 0x0 ;  /* 0x0000000000307882 */ /* 0x000fe20000000000 */
[----:B--2---:R-:W-:Y:S01]  /*3900*/  R2UR UR65, R0 ;  /* 0x00000000004172ca */ /* 0x004fe200000e0000 */
[----:B------:R-:W-:-:S14]  /*3910*/  UMOV UR49, 0x4100910 ;  /* 0x0410091000317882 */ /* 0x000fdc0000000000 */
.L_x_72:
[----:B------:R-:W-:Y:S02]  /*3920*/  LEA R0, R10, UR41, 0x3 ;  /* 0x000000290a007c11 */ /* 0x000fe4000f8e18ff */
[----:B------:R-:W-:Y:S02]  /*3930*/  SHF.L.U32 R2, R9, 0x1f, RZ ;  /* 0x0000001f09027819 */ /* 0x000fe400000006ff */
[----:B------:R-:W-:Y:S01]  /*3940*/  PLOP3.LUT P0, PT, PT, PT, UP4, 0x80, 0x8 ;  /* 0x000000000008781c */ /* 0x000fe20003f0f048 */
[----:B------:R-:W-:Y:S01]  /*3950*/  VIADD R3, R0, 0xb0 ;  /* 0x000000b000037836 */ /* 0x000fe20000000000 */
[----:B-1----:R-:W1:Y:S02]  /*3960*/  SYNCS.PHASECHK.TRANS64.TRYWAIT P1, [R0+URZ+0xa0], R2 ;  /* 0x0000a002000075a7 */ /* 0x002e6400080211ff */
[----:B-1-3--:R-:W-:Y:S09]  /*3970*/  @!P1 BRA `(.L_x_66) ;  /* 0x0000004400809947 */ /* 0x00aff20003800000 */
.L_x_147:
[----:B------:R-:W-:Y:S01]  /*3980*/  LEA R4, R10, UR41, 0x4 ;  /* 0x000000290a047c11 */ /* 0x000fe2000f8e20ff */
[----:B------:R-:W-:Y:S01]  /*3990*/  @UP4 ULEA UR4, UR39, UR41, 0x3 ;  /* 0x0000002927044291 */ /* 0x000fe2000f8e18ff */
[----:B------:R-:W-:Y:S01]  /*39a0*/  PLOP3.LUT P2, PT, PT, PT, PT, 0x80, 0x8 ;  /* 0x000000000008781c */ /* 0x000fe20003f4f070 */
[----:B------:R-:W-:Y:S01]  /*39b0*/  ULEA UR46, UR45, UR41, 0x3 ;  /* 0x000000292d2e7291 */ /* 0x000fe2000f8e18ff */
[----:B------:R-:W-:Y:S02]  /*39c0*/  PRMT R3, RZ, 0x654, R3 ;  /* 0x00000654ff037816 */ /* 0x000fe40000000003 */
[----:B------:R-:W2:Y:S01]  /*39d0*/  LDS.128 R4, [R4+0x130] ;  /* 0x0001300004047984 */ /* 0x000ea20000000c00 */
[----:B-1----:R-:W-:Y:S02]  /*39e0*/  @P0 SHF.L.U32 R2, R8, 0x1f, RZ ;  /* 0x0000001f08020819 */ /* 0x002fe400000006ff */
[----:B------:R-:W-:Y:S01]  /*39f0*/  SHF.L.U32 R0, R11, 0x1f, RZ ;  /* 0x0000001f0b007819 */ /* 0x000fe200000006ff */
[----:B------:R-:W-:Y:S01]  /*3a00*/  @!PT LDS RZ, [RZ] ;  /* 0x00000000fffff984 */ /* 0x000fe20000000800 */
[----:B------:R-:W-:Y:S01]  /*3a10*/  @!PT LDS RZ, [RZ] ;  /* 0x00000000fffff984 */ /* 0x000fe20000000800 */
[----:B------:R-:W-:Y:S01]  /*3a20*/  @!PT LDS RZ, [RZ] ;  /* 0x00000000fffff984 */ /* 0x000fe20000000800 */
[----:B------:R-:W-:Y:S01]  /*3a30*/  @!PT LDS RZ, [RZ] ;  /* 0x00000000fffff984 */ /* 0x000fe20000000800 */
[----:B------:R1:W-:Y:S06]  /*3a40*/  MEMBAR.ALL.CTA ;  /* 0x0000000000007992 */ /* 0x0003ec0000008000 */
[----:B-1----:R-:W1:Y:S02]  /*3a50*/  FENCE.VIEW.ASYNC.S ;  /* 0x00000000000073c6 */ /* 0x002e640000000000 */
[----:B-1----:R1:W-:Y:S01]  /*3a60*/  SYNCS.ARRIVE.TRANS64.RED.A1T0 RZ, [R3+URZ], RZ ;  /* 0x000000ff03ff79a7 */ /* 0x0023e200081004ff */
[----:B------:R1:W3:Y:S01]  /*3a70*/  @P0 SYNCS.PHASECHK.TRANS64.TRYWAIT P2, [UR4], R2 ;  /* 0x00000002ff0005a7 */ /* 0x0002e20008041104 */
[----:B------:R-:W-:Y:S01]  /*3a80*/  ULEA.HI UR4, UR45, UR45, URZ, 0x1 ;  /* 0x0000002d2d047291 */ /* 0x000fe2000f8f08ff */
[----:B--2---:R-:W-:-:S03]  /*3a90*/  LOP3.LUT P1, RZ, R6, 0x1, RZ, 0xc0, !PT ;  /* 0x0000000106ff7812 */ /* 0x004fc6000782c0ff */
[----:B------:R-:W-:Y:S02]  /*3aa0*/  USHF.L.U32 UR5, UR4, 0x5, URZ ;  /* 0x0000000504057899 */ /* 0x000fe400080006ff */
[----:B------:R-:W-:Y:S02]  /*3ab0*/  ULOP3.LUT UR36, UR4, 0xffe, URZ, 0xc0, !UPT ;  /* 0x00000ffe04247892 */ /* 0x000fe4000f8ec0ff */
[----:B------:R-:W-:Y:S02]  /*3ac0*/  ULOP3.LUT UR4, UR5, 0xffffffc0, URZ, 0xc0, !UPT ;  /* 0xffffffc005047892 */ /* 0x000fe4000f8ec0ff */
[----:B------:R-:W-:Y:S02]  /*3ad0*/  UIADD3 UR36, UPT, UPT, -UR36, UR45, URZ ;  /* 0x0000002d24247290 */ /* 0x000fe4000fffe1ff */
[----:B------:R-:W-:Y:S01]  /*3ae0*/  UIADD3 UR4, UPT, UPT, UR65, UR4, URZ ;  /* 0x0000000441047290 */ /* 0x000fe2000fffe0ff */
[----:B------:R-:W2:Y:S03]  /*3af0*/  SYNCS.PHASECHK.TRANS64.TRYWAIT P0, [UR46+0xe0], R0 ;  /* 0x0000e000ff0075a7 */ /* 0x000ea6000800112e */
[----:B------:R-:W-:Y:S01]  /*3b00*/  ULEA UR36, UR36, UR4, 0x14 ;  /* 0x0000000424247291 */ /* 0x000fe2000f8ea0ff */
[----:B-123--:R-:W-:Y:S11]  /*3b10*/  @!P0 BRA `(.L_x_67) ;  /* 0x00000044002c8947 */ /* 0x00eff60003800000 */
.L_x_149:
[----:B------:R-:W-:Y:S01]  /*3b20*/  IADD3 R10, PT, PT, R10, 0x1, RZ ;  /* 0x000000010a0a7810 */ /* 0x000fe20007ffe0ff */
[----:B------:R-:W-:Y:S06]  /*3b30*/  BRA.U !UP4, `(.L_x_68) ;  /* 0x000000050c107547 */ /* 0x000fec000b800000 */
[----:B------:R-:W-:Y:S01]  /*3b40*/  UPLOP3.LUT UP2, UPT, UPT, UPT, UPT, 0x40, 0x4 ;  /* 0x000000000004789c */ /* 0x000fe20003f4e870 */
[----:B------:R-:W-:Y:S01]  /*3b50*/  UMOV UR38, UR64 ;  /* 0x0000004000267c82 */ /* 0x000fe20008000000 */
[----:B------:R-:W-:Y:S01]  /*3b60*/  UMOV UR37, UR47 ;  /* 0x0000002f00257c82 */ /* 0x000fe20008000000 */
[----:B------:R-:W-:-:S08]  /*3b70*/  UMOV UR5, UR39 ;  /* 0x0000002700057c82 */ /* 0x000fd00008000000 */
.L_x_71:
[----:B------:R-:W-:Y:S02]  /*3b80*/  UIADD3 UR38, UPT, UPT, UR38, 0x1, URZ ;  /* 0x0000000126267890 */ /* 0x000fe4000fffe0ff */
[----:B------:R-:W-:Y:S02]  /*3b90*/  ULEA UR7, UR5, UR41, 0x3 ;  /* 0x0000002905077291 */ /* 0x000fe4000f8e18ff */
[----:B------:R-:W-:Y:S01]  /*3ba0*/  UISETP.NE.AND UP3, UPT, UR38, URZ, UPT ;  /* 0x000000ff2600728c */ /* 0x000fe2000bf65270 */
[----:B--23--:R-:W-:Y:S10]  /*3bb0*/  @P2 BRA `(.L_x_69) ;  /* 0x00000000000c2947 */ /* 0x00cff40003800000 */
[----:B-1----:R-:W-:Y:S04]  /*3bc0*/  SHF.L.U32 R2, R8, 0x1f, RZ ;  /* 0x0000001f08027819 */ /* 0x002fe800000006ff */
[----:B------:R-:W1:Y:S02]  /*3bd0*/  SYNCS.PHASECHK.TRANS64.TRYWAIT P0, [UR7], R2 ;  /* 0x00000002ff0075a7 */ /* 0x000e640008001107 */
[----:B-1----:R-:W-:Y:S05]  /*3be0*/  @!P0 BRA `(.L_x_70) ;  /* 0x0000004400108947 */ /* 0x002fea0003800000 */
.L_x_69:
[----:B------:R-:W-:Y:S01]  /*3bf0*/  UISETP.NE.AND UP0, UPT, UR37, 0x1, UPT ;  /* 0x000000012500788c */ /* 0x000fe2000bf05270 */
[----:B------:R-:W-:Y:S01]  /*3c00*/  PLOP3.LUT P2, PT, PT, PT, PT, 0x80, 0x8 ;  /* 0x000000000008781c */ /* 0x000fe20003f4f070 */
[----:B------:R-:W-:Y:S02]  /*3c10*/  UIADD3 UR4, UPT, UPT, UR5, 0x1, URZ ;  /* 0x0000000105047890 */ /* 0x000fe4000fffe0ff */
[----:B------:R-:W-:Y:S02]  /*3c20*/  UIADD3 UR40, UPT, UPT, UR7, 0x30, URZ ;  /* 0x0000003007287890 */ /* 0x000fe4000fffe0ff */
[----:B------:R-:W-:Y:S01]  /*3c30*/  UISETP.NE.AND UP1, UPT, UR4, 0x6, UPT ;  /* 0x000000060400788c */ /* 0x000fe2000bf25270 */
[----:B------:R-:W-:Y:S01]  /*3c40*/  PLOP3.LUT P0, PT, PT, PT, UP0, 0x80, 0x8 ;  /* 0x000000000008781c */ /* 0x000fe20003f0f008 */
[----:B------:R-:W-:Y:S02]  /*3c50*/  UIADD3 UR37, UPT, UPT, UR37, -0x1, URZ ;  /* 0xffffffff25257890 */ /* 0x000fe4000fffe0ff */
[----:B------:R-:W-:Y:S02]  /*3c60*/  USEL UR6, URZ, 0x1, UP1 ;  /* 0x00000001ff067887 */ /* 0x000fe40008800000 */
[----:B------:R-:W-:Y:S01]  /*3c70*/  USEL UR39, UR4, URZ, UP1 ;  /* 0x000000ff04277287 */ /* 0x000fe20008800000 */
[----:B------:R-:W-:Y:S01]  /*3c80*/  UMOV UR7, 0x40004040 ;  /* 0x4000404000077882 */ /* 0x000fe20000000000 */
[----:B------:R-:W-:Y:S02]  /*3c90*/  UMOV UR35, 0x40004040 ;  /* 0x4000404000237882 */ /* 0x000fe40000000000 */
[----:B------:R-:W-:Y:S01]  /*3ca0*/  @UP0 ULEA UR4, UR39, UR41, 0x3 ;  /* 0x0000002927040291 */ /* 0x000fe2000f8e18ff */
[----:B------:R-:W-:Y:S01]  /*3cb0*/  LOP3.LUT R8, R8, UR6, RZ, 0x3c, !PT ;  /* 0x0000000608087c12 */ /* 0x000fe2000f8e3cff */
[----:B------:R-:W-:Y:S01]  /*3cc0*/  ULEA UR6, UR5, UR44, 0xa ;  /* 0x0000002c05067291 */ /* 0x000fe2000f8e50ff */
[----:B------:R-:W-:Y:S02]  /*3cd0*/  UMOV UR33, 0x40004040 ;  /* 0x4000404000217882 */ /* 0x000fe40000000000 */
[----:B-1----:R-:W-:Y:S01]  /*3ce0*/  @P0 SHF.L.U32 R0, R8, 0x1f, RZ ;  /* 0x0000001f08000819 */ /* 0x002fe200000006ff */
[----:B------:R-:W-:Y:S02]  /*3cf0*/  UIADD3 UR34, UPT, UPT, UR6, 0x2, URZ ;  /* 0x0000000206227890 */ /* 0x000fe4000fffe0ff */
[----:B------:R-:W-:Y:S01]  /*3d00*/  UIADD3 UR30, UPT, UPT, UR6, 0x4, URZ ;  /* 0x00000004061e7890 */ /* 0x000fe2000fffe0ff */
[----:B------:R2:W3:Y:S01]  /*3d10*/  @P0 SYNCS.PHASECHK.TRANS64.TRYWAIT P2, [UR4], R0 ;  /* 0x00000000ff0005a7 */ /* 0x0004e20008041104 */
[----:B------:R-:W-:Y:S02]  /*3d20*/  ULEA UR4, UR5, UR43, 0xa ;  /* 0x0000002b05047291 */ /* 0x000fe4000f8e50ff */
[----:B------:R-:W-:Y:S02]  /*3d30*/  UIADD3 UR26, UPT, UPT, UR6, 0x6, URZ ;  /* 0x00000006061a7890 */ /* 0x000fe4000fffe0ff */
        /* <DEDUP_REMOVED lines=10> */
[----:B------:R-:W-:Y:S01]  /*3de0*/  UIADD3 UR8, UPT, UPT, UR4, 0x206, URZ ;  /* 0x0000020604087890 */ /* 0x000fe2000fffe0ff */
[----:B------:R-:W-:Y:S01]  /*3df0*/  UMOV UR5, 0x40004040 ;  /* 0x4000404000057882 */ /* 0x000fe20000000000 */
[----:B------:R-:W-:Y:S01]  /*3e00*/  UMOV UR31, 0x40004040 ;  /* 0x40004040001f7882 */ /* 0x000fe20000000000 */
[----:B------:R1:W-:Y:S01]  /*3e10*/  UTCHMMA gdesc[UR4], gdesc[UR6], tmem[UR36], tmem[UR62], idesc[UR63], UP2 ;  /* 0x00ff3e06040075ea */ /* 0x0003e20009000024 */
[----:B------:R-:W-:Y:S01]  /*3e20*/  UPLOP3.LUT UP2, UPT, UPT, UPT, UPT, 0x80, 0x8 ;  /* 0x000000000008789c */ /* 0x000fe20003f4f070 */
[----:B------:R2:W-:Y:S01]  /*3e30*/  UTCHMMA gdesc[UR32], gdesc[UR34], tmem[UR36], tmem[UR60], idesc[UR61], UPT ;  /* 0x00ff3c22200075ea */ /* 0x0005e2000b800024 */
[----:B------:R-:W-:Y:S01]  /*3e40*/  UMOV UR29, 0x40004040 ;  /* 0x40004040001d7882 */ /* 0x000fe20000000000 */
[----:B------:R-:W-:Y:S01]  /*3e50*/  UMOV UR27, 0x40004040 ;  /* 0x40004040001b7882 */ /* 0x000fe20000000000 */
        /* <DEDUP_REMOVED lines=12> */
[----:B------:R-:W-:Y:S01]  /*3f20*/  UMOV UR9, 0x40004040 ;  /* 0x4000404000097882 */ /* 0x000fe20000000000 */
[----:B------:R2:W-:Y:S01]  /*3f30*/  UTCHMMA gdesc[UR12], gdesc[UR14], tmem[UR36], tmem[UR50], idesc[UR51], UPT ;  /* 0x00ff320e0c0075ea */ /* 0x0005e2000b800024 */
[----:B------:R2:W-:Y:S01]  /*3f40*/  UTCHMMA gdesc[UR8], gdesc[UR10], tmem[UR36], tmem[UR48], idesc[UR49], UPT ;  /* 0x00ff300a080075ea */ /* 0x0005e2000b800024 */
[----:B------:R2:W-:Y:S01]  /*3f50*/  UTCBAR.MULTICAST [UR40], URZ, UR42 ;  /* 0x000000ff280073e9 */ /* 0x0005e2000800082a */
[----:B-1----:R-:W-:Y:S01]  /*3f60*/  UMOV UR5, UR39 ;  /* 0x0000002700057c82 */ /* 0x002fe20008000000 */
[----:B------:R-:W-:Y:S05]  /*3f70*/  BRA.U UP3, `(.L_x_71) ;  /* 0xfffffffd03007547 */ /* 0x000fea000b83ffff */
.L_x_68:
[----:B------:R-:W-:Y:S01]  /*3f80*/  UIADD3 UR4, UPT, UPT, UR45, 0x1, URZ ;  /* 0x000000012d047890 */ /* 0x000fe2000fffe0ff */
[C---:B------:R-:W-:Y:S01]  /*3f90*/  ISETP.NE.AND P0, PT, R10.reuse, 0x2, PT ;  /* 0x000000020a00780c */ /* 0x040fe20003f05270 */
[----:B------:R-:W-:Y:S02]  /*3fa0*/  UIADD3 UR5, UPT, UPT, UR46, 0xc0, URZ ;  /* 0x000000c02e057890 */ /* 0x000fe4000fffe0ff */
[----:B------:R-:W-:Y:S01]  /*3fb0*/  UISETP.NE.AND UP0, UPT, UR4, 0x4, UPT ;  /* 0x000000040400788c */ /* 0x000fe2000bf05270 */
[----:B-12---:R-:W-:Y:S02]  /*3fc0*/  SEL R0, RZ, 0x1, P0 ;  /* 0x00000001ff007807 */ /* 0x006fe40000000000 */
[----:B------:R-:W-:Y:S01]  /*3fd0*/  SEL R10, R10, RZ, P0 ;  /* 0x000000ff0a0a7207 */ /* 0x000fe20000000000 */
[----:B------:R-:W-:Y:S01]  /*3fe0*/  USEL UR6, URZ, 0x1, UP0 ;  /* 0x00000001ff067887 */ /* 0x000fe20008000000 */
[----:B------:R-:W-:Y:S01]  /*3ff0*/  LOP3.LUT R9, R9, R0, RZ, 0x3c, !PT ;  /* 0x0000000009097212 */ /* 0x000fe200078e3cff */
[----:B------:R-:W-:Y:S01]  /*4000*/  USEL UR45, UR4, URZ, UP0 ;  /* 0x000000ff042d7287 */ /* 0x000fe20008000000 */
[----:B------:R1:W-:Y:S03]  /*4010*/  UTCBAR [UR5], URZ ;  /* 0x000000ff050073e9 */ /* 0x0003e600080000ff */
[----:B------:R-:W-:Y:S01]  /*4020*/  LOP3.LUT R11, R11, UR6, RZ, 0x3c, !PT ;  /* 0x000000060b0b7c12 */ /* 0x000fe2000f8e3cff */
[----:B------:R-:W-:Y:S07]  /*4030*/  @P1 BRA `(.L_x_72) ;  /* 0xfffffff800381947 */ /* 0x000fee000383ffff */
[----:B------:R-:W2:Y:S01]  /*4040*/  S2UR UR8, SR_CgaCtaId ;  /* 0x00000000000879c3 */ /* 0x000ea20000008800 */
[----:B------:R-:W-:Y:S01]  /*4050*/  ELECT P0, URZ, PT ;  /* 0x0000000000ff782f */ /* 0x000fe20003800000 */
[----:B------:R-:W-:Y:S01]  /*4060*/  IMAD.MOV.U32 R0, RZ, RZ, 0x1 ;  /* 0x00000001ff007424 */ /* 0x000fe200078e00ff */
[----:B------:R-:W-:Y:S01]  /*4070*/  UIADD3 UR41, UPT, UPT, UR41, 0xe0, URZ ;  /* 0x000000e029297890 */ /* 0x000fe2000fffe0ff */
[----:B------:R-:W-:Y:S01]  /*4080*/  SHF.L.U32 R2, R11, 0x1f, RZ ;  /* 0x0000001f0b027819 */ /* 0x000fe200000006ff */
[----:B------:R-:W-:-:S03]  /*4090*/  UMOV UR4, 0x40 ;  /* 0x0000004000047882 */ /* 0x000fc60000000000 */
[----:B------:R-:W-:Y:S01]  /*40a0*/  UVIRTCOUNT.DEALLOC.SMPOOL 0x80 ;  /* 0x000000800000784c */ /* 0x000fe20000000000 */
[----:B--2---:R-:W-:Y:S02]  /*40b0*/  ULEA UR8, UR8, UR4, 0x18 ;  /* 0x0000000408087291 */ /* 0x004fe4000f8ec0ff */
[----:B------:R-:W-:-:S07]  /*40c0*/  ULEA UR4, UR45, UR41, 0x3 ;  /* 0x000000292d047291 */ /* 0x000fce000f8e18ff */
[----:B------:R2:W-:Y:S02]  /*40d0*/  @P0 STS.U8 [UR8+0x1c], R0 ;  /* 0x00001c00ff000988 */ /* 0x0005e40008000008 */
[----:B------:R-:W4:Y:S02]  /*40e0*/  SYNCS.PHASECHK.TRANS64.TRYWAIT P0, [UR4], R2 ;  /* 0x00000002ff0075a7 */ /* 0x000f240008001104 */
[----:B--2-4-:R-:W-:Y:S05]  /*40f0*/  @!P0 BRA `(.L_x_73) ;  /* 0x0000003c00e48947 */ /* 0x014fea0003800000 */
.L_x_152:
[----:B------:R-:W-:-:S04]  /*4100*/  UIADD3 UR4, UPT, UPT, UR45, 0x1, URZ ;  /* 0x000000012d047890 */ /* 0x000fc8000fffe0ff */
[----:B------:R-:W-:-:S04]  /*4110*/  UISETP.NE.AND UP0, UPT, UR4, 0x4, UPT ;  /* 0x000000040400788c */ /* 0x000fc8000bf05270 */
[----:B------:R-:W-:Y:S02]  /*4120*/  USEL UR6, URZ, 0x1, UP0 ;  /* 0x00000001ff067887 */ /* 0x000fe40008000000 */
[----:B------:R-:W-:-:S04]  /*4130*/  USEL UR4, UR4, URZ, UP0 ;  /* 0x000000ff04047287 */ /* 0x000fc80008000000 */
[----:B-1----:R-:W-:Y:S01]  /*4140*/  ULEA UR5, UR4, UR41, 0x3 ;  /* 0x0000002904057291 */ /* 0x002fe2000f8e18ff */
[----:B--2---:R-:W-:-:S04]  /*4150*/  LOP3.LUT R2, R11, UR6, RZ, 0x3c, !PT ;  /* 0x000000060b027c12 */ /* 0x004fc8000f8e3cff */
[----:B------:R-:W-:-:S04]  /*4160*/  SHF.L.U32 R3, R2, 0x1f, RZ ;  /* 0x0000001f02037819 */ /* 0x000fc800000006ff */
[----:B------:R-:W1:Y:S02]  /*4170*/  SYNCS.PHASECHK.TRANS64.TRYWAIT P0, [UR5], R3 ;  /* 0x00000003ff0075a7 */ /* 0x000e640008001105 */
[----:B-1----:R-:W-:Y:S05]  /*4180*/  @!P0 BRA `(.L_x_74) ;  /* 0x0000003c00d88947 */ /* 0x002fea0003800000 */
.L_x_154:
        /* <DEDUP_REMOVED lines=9> */
.L_x_156:
[----:B------:R-:W-:-:S04]  /*4220*/  UIADD3 UR4, UPT, UPT, UR4, 0x1, URZ ;  /* 0x0000000104047890 */ /* 0x000fc8000fffe0ff */
[----:B------:R-:W-:-:S04]  /*4230*/  UISETP.NE.AND UP0, UPT, UR4, 0x4, UPT ;  /* 0x000000040400788c */ /* 0x000fc8000bf05270 */
[----:B------:R-:W-:Y:S02]  /*4240*/  USEL UR5, URZ, 0x1, UP0 ;  /* 0x00000001ff057887 */ /* 0x000fe40008000000 */
[----:B------:R-:W-:-:S04]  /*4250*/  USEL UR4, UR4, URZ, UP0 ;  /* 0x000000ff04047287 */ /* 0x000fc80008000000 */
[----:B------:R-:W-:Y:S01]  /*4260*/  ULEA UR4, UR4, UR41, 0x3 ;  /* 0x0000002904047291 */ /* 0x000fe2000f8e18ff */
[----:B------:R-:W-:-:S04]  /*4270*/  LOP3.LUT R2, R2, UR5, RZ, 0x3c, !PT ;  /* 0x0000000502027c12 */ /* 0x000fc8000f8e3cff */
[----:B------:R-:W-:-:S04]  /*4280*/  SHF.L.U32 R2, R2, 0x1f, RZ ;  /* 0x0000001f02027819 */ /* 0x000fc800000006ff */
[----:B------:R-:W2:Y:S02]  /*4290*/  SYNCS.PHASECHK.TRANS64.TRYWAIT P0, [UR4], R2 ;  /* 0x00000002ff0075a7 */ /* 0x000ea40008001104 */
[----:B--2---:R-:W-:Y:S05]  /*42a0*/  @!P0 BRA `(.L_x_76) ;  /* 0x0000003c00c08947 */ /* 0x004fea0003800000 */
.L_x_158:
[----:B------:R-:W-:Y:S01]  /*42b0*/  NOP ;  /* 0x0000000000007918 */ /* 0x000fe20000000000 */
[----:B-1----:R-:W1:Y:S01]  /*42c0*/  LDS R0, [UR8+0x14] ;  /* 0x00001408ff007984 */ /* 0x002e620008000800 */
[----:B------:R-:W-:Y:S01]  /*42d0*/  ULOP3.LUT UR4, UR65, 0xffff, URZ, 0xc0, !UPT ;  /* 0x0000ffff41047892 */ /* 0x000fe2000f8ec0ff */
[----:B------:R-:W-:Y:S01]  /*42e0*/  UMOV UR5, 0xffff ;  /* 0x0000ffff00057882 */ /* 0x000fe20000000000 */
[----:B------:R-:W-:Y:S02]  /*42f0*/  UMOV UR6, 0x1 ;  /* 0x0000000100067882 */ /* 0x000fe40000000000 */
[----:B------:R-:W-:-:S04]  /*4300*/  USHF.R.U32.HI UR4, URZ, 0x5, UR4 ;  /* 0x00000005ff047899 */ /* 0x000fc80008011604 */
[----:B------:R-:W-:Y:S02]  /*4310*/  USHF.L.U32 UR5, UR5, UR4, URZ ;  /* 0x0000000405057299 */ /* 0x000fe400080006ff */
[----:B------:R-:W-:-:S04]  /*4320*/  USHF.L.U32 UR4, UR6, UR4, URZ ;  /* 0x0000000406047299 */ /* 0x000fc800080006ff */
[----:B-1----:R-:W-:-:S04]  /*4330*/  LOP3.LUT R0, R0, UR5, RZ, 0xc0, !PT ;  /* 0x0000000500007c12 */ /* 0x002fc8000f8ec0ff */
[----:B------:R-:W-:-:S13]  /*4340*/  ISETP.NE.AND P0, PT, R0, UR5, PT ;  /* 0x0000000500007c0c */ /* 0x000fda000bf05270 */
[----:B------:R-:W-:Y:S05]  /*4350*/  @P0 BRA `(.L_x_77) ;  /* 0x0000000000580947 */ /* 0x000fea0003800000 */
[----:B------:R-:W1:Y:S02]  /*4360*/  LDS R0, [UR8+0x18] ;  /* 0x00001808ff007984 */ /* 0x000e640008000800 */
[----:B-1----:R-:W-:-:S04]  /*4370*/  LOP3.LUT R0, R0, UR4, RZ, 0xc0, !PT ;  /* 0x0000000400007c12 */ /* 0x002fc8000f8ec0ff */
[----:B------:R-:W-:-:S13]  /*4380*/  ISETP.NE.AND P0, PT, R0, UR4, PT ;  /* 0x0000000400007c0c */ /* 0x000fda000bf05270 */
[----:B------:R-:W-:Y:S05]  /*4390*/  @P0 BRA `(.L_x_78) ;  /* 0x00000000003c0947 */ /* 0x000fea0003800000 */
[----:B------:R-:W1:Y:S01]  /*43a0*/  S2R R2, SR_LANEID ;  /* 0x0000000000027919 */ /* 0x000e620000000000 */
[----:B------:R-:W-:-:S06]  /*43b0*/  ULOP3.LUT UR5, URZ, UR5, URZ, 0x33, !UPT ;  /* 0x00000005ff057292 */ /* 0x000fcc000f8e33ff */
[----:B------:R-:W-:-:S04]  /*43c0*/  IMAD.U32 R0, RZ, RZ, UR5 ;  /* 0x00000005ff007e24 */ /* 0x000fc8000f8e00ff */
[----:B------:R2:W4:Y:S02]  /*43d0*/  REDUX UR7, R0 ;  /* 0x00000000000773c4 */ /* 0x0005240000000000 */
[----:B------:R1:W-:Y:S01]  /*43e0*/  UTCATOMSWS.AND URZ, UR5 ;  /* 0x0000000500ff79e3 */ /* 0x0003e20008000000 */
[----:B--2---:R-:W-:Y:S01]  /*43f0*/  LOP3.LUT R0, RZ, UR4, RZ, 0x33, !PT ;  /* 0x00000004ff007c12 */ /* 0x004fe2000f8e33ff */
[----:B------:R-:W-:Y:S02]  /*4400*/  VOTEU.ANY UR4, UPT, PT ;  /* 0x0000000000047886 */ /* 0x000fe400038e0100 */
[----:B------:R-:W-:Y:S02]  /*4410*/  UFLO.U32 UR4, UR4 ;  /* 0x00000004000472bd */ /* 0x000fe400080e0000 */
[----:B------:R-:W2:Y:S04]  /*4420*/  REDUX UR6, R0 ;  /* 0x00000000000673c4 */ /* 0x000ea80000000000 */
[----:B-1----:R-:W-:-:S02]  /*4430*/  ISETP.EQ.U32.AND P0, PT, R2, UR4, PT ;  /* 0x0000000402007c0c */ /* 0x002fc4000bf02070 */
[----:B----4-:R-:W-:-:S11]  /*4440*/  MOV R2, UR7 ;  /* 0x0000000700027c02 */ /* 0x010fd60008000f00 */
[----:B------:R1:W-:Y:S01]  /*4450*/  @P0 ATOMS.AND RZ, [UR8+0x14], R2 ;  /* 0x00001402ffff098c */ /* 0x0003e2000a800008 */
[----:B--2---:R-:W-:-:S05]  /*4460*/  IMAD.U32 R0, RZ, RZ, UR6 ;  /* 0x00000006ff007e24 */ /* 0x004fca000f8e00ff */
[----:B------:R1:W-:Y:S01]  /*4470*/  @P0 ATOMS.AND RZ, [UR8+0x18], R0 ;  /* 0x00001800ffff098c */ /* 0x0003e2000a800008 */
[----:B------:R-:W-:Y:S05]  /*4480*/  BRA `(.L_x_79) ;  /* 0x0000000000147947 */ /* 0x000fea0003800000 */
.L_x_78:
[----:B------:R-:W-:Y:S02]  /*4490*/  MOV R2, 0x44b0 ;  /* 0x000044b000027802 */ /* 0x000fe40000000f00 */
[----:B---3-5:R-:W-:Y:S05]  /*44a0*/  CALL.REL.NOINC `($__internal_0_$__cuda_sm10x_tcgen05_guardrail_trap_col_being_dealloced_not_returned_by_alloc) ;  /* 0x0000004000347944 */ /* 0x028fea0003c00000 */
[----:B------:R-:W-:Y:S05]  /*44b0*/  BRA `(.L_x_79) ;  /* 0x0000000000087947 */ /* 0x000fea0003800000 */
.L_x_77:
[----:B------:R-:W-:Y:S02]  /*44c0*/  MOV R2, 0x44e0 ;  /* 0x000044e000027802 */ /* 0x000fe40000000f00 */
[----:B---3-5:R-:W-:Y:S05]  /*44d0*/  CALL.REL.NOINC `($__internal_2_$__cuda_sm10x_tcgen05_guardrail_trap_unallocated_columns_being_dealloced) ;  /* 0x0000004000407944 */ /* 0x028fea0003c00000 */
.L_x_79:
[----:B------:R-:W-:Y:S01]  /*44e0*/  NOP ;  /* 0x0000000000007918 */ /* 0x000fe20000000000 */
[----:B------:R-:W-:Y:S05]  /*44f0*/  EXIT ;  /* 0x000000000000794d */ /* 0x000fea0003800000 */
.L_x_61:
[----:B------:R-:W-:-:S09]  /*4500*/  UISETP.NE.OR UP0, UPT, UR22, 0x3, !UP3 ;  /* 0x000000031600788c */ /* 0x000fd2000df05670 */
[----:B------:R-:W-:Y:S05]  /*4510*/  BRA.U UP0, `(.L_x_80) ;  /* 0x0000000d00f07547 */ /* 0x000fea000b800000 */
[----:B------:R-:W2:Y:S01]  /*4520*/  LDCU UR33, c[0x0][0x370] ;  /* 0x00006e00ff2177ac */ /* 0x000ea20008000800 */
[----:B------:R-:W3:Y:S01]  /*4530*/  LDC.64 R16, c[0x0][0x348] ;  /* 0x0000d200ff107b82 */ /* 0x000ee20000000a00 */
[----:B------:R-:W-:Y:S02]  /*4540*/  HFMA2 R13, -RZ, RZ, 0, 0 ;  /* 0x00000000ff0d7431 */ /* 0x000fe400000001ff */
[----:B------:R-:W-:Y:S01]  /*4550*/  IMAD.MOV.U32 R15, RZ, RZ, 0x1 ;  /* 0x00000001ff0f7424 */ /* 0x000fe200078e00ff */
[----:B------:R-:W2:Y:S01]  /*4560*/  LDCU.128 UR28, c[0x0][0xb10] ;  /* 0x00016200ff1c77ac */ /* 0x000ea20008000c00 */
[----:B------:R-:W-:Y:S01]  /*4570*/  IMAD.MOV.U32 R14, RZ, RZ, RZ ;  /* 0x000000ffff0e7224 */ /* 0x000fe200078e00ff */
[----:B------:R-:W-:Y:S01]  /*4580*/  MOV R7, 0x2000 ;  /* 0x0000200000077802 */ /* 0x000fe20000000f00 */
[----:B------:R-:W4:Y:S01]  /*4590*/  LDCU UR32, c[0x0][0x374] ;  /* 0x00006e80ff2077ac */ /* 0x000f220008000800 */
[----:B------:R-:W1:Y:S01]  /*45a0*/  LDC.64 R2, c[0x0][0x888] ;  /* 0x00022200ff027b82 */ /* 0x000e620000000a00 */
[----:B------:R-:W4:Y:S01]  /*45b0*/  LDCU UR15, c[0x0][0xb0c] ;  /* 0x00016180ff0f77ac */ /* 0x000f220008000800 */
[----:B------:R-:W4:Y:S06]  /*45c0*/  LDCU UR38, c[0x0][0xb20] ;  /* 0x00016400ff2677ac */ /* 0x000f2c0008000800 */
[----:B------:R-:W1:Y:S01]  /*45d0*/  LDC.64 R4, c[0x0][0x890] ;  /* 0x00022400ff047b82 */ /* 0x000e620000000a00 */
[----:B------:R-:W3:Y:S01]  /*45e0*/  LDCU UR4, c[0x0][0xb30] ;  /* 0x00016600ff0477ac */ /* 0x000ee20008000800 */
[----:B--2---:R-:W-:-:S02]  /*45f0*/  UIMAD.WIDE.U32 UR6, UR33, UR28, URZ ;  /* 0x0000001c210672a5 */ /* 0x004fc4000f8e00ff */
[----:B----4-:R-:W-:Y:S01]  /*4600*/  UIMAD.WIDE.U32 UR8, UR32, UR31, URZ ;  /* 0x0000001f200872a5 */ /* 0x010fe2000f8e00ff */
[----:B------:R-:W-:Y:S01]  /*4610*/  UMOV UR24, 0x400 ;  /* 0x0000040000187882 */ /* 0x000fe20000000000 */
[----:B------:R-:W-:-:S03]  /*4620*/  UPLOP3.LUT UP3, UPT, UPT, UPT, UPT, 0x40, 0x4 ;  /* 0x000000000004789c */ /* 0x000fc60003f6e870 */
[----:B------:R-:W-:Y:S01]  /*4630*/  UMOV UR6, UR7 ;  /* 0x0000000700067c82 */ /* 0x000fe20008000000 */
[----:B------:R-:W-:Y:S01]  /*4640*/  UISETP.GE.AND UP0, UPT, UR42, 0x1, UPT ;  /* 0x000000012a00788c */ /* 0x000fe2000bf06270 */
[----:B------:R-:W-:Y:S01]  /*4650*/  UMOV UR34, UR9 ;  /* 0x0000000900227c82 */ /* 0x000fe20008000000 */
[----:B------:R-:W-:Y:S01]  /*4660*/  UISETP.NE.AND UP4, UPT, UR42, 0x1, UPT ;  /* 0x000000012a00788c */ /* 0x000fe2000bf85270 */
[----:B------:R-:W2:Y:S01]  /*4670*/  LDCU.64 UR16, c[0x0][0xb28] ;  /* 0x00016500ff1077ac */ /* 0x000ea20008000a00 */
[----:B------:R-:W-:Y:S02]  /*4680*/  ULEA UR24, UR54, UR24, 0x18 ;  /* 0x0000001836187291 */ /* 0x000fe4000f8ec0ff */
[----:B------:R-:W-:Y:S02]  /*4690*/  UISETP.NE.AND UP6, UPT, UR15, 0x1, UPT ;  /* 0x000000010f00788c */ /* 0x000fe4000bfc5270 */
[----:B------:R-:W-:Y:S02]  /*46a0*/  UISETP.NE.AND UP5, UPT, UR30, 0x1, UPT ;  /* 0x000000011e00788c */ /* 0x000fe4000bfa5270 */
[----:B------:R-:W-:-:S02]  /*46b0*/  USHF.R.U32.HI UR35, URZ, UR29, UR6 ;  /* 0x0000001dff237299 */ /* 0x000fc40008011606 */
[----:B------:R-:W-:Y:S02]  /*46c0*/  USHF.R.U32.HI UR34, URZ, UR38, UR34 ;  /* 0x00000026ff227299 */ /* 0x000fe40008011622 */
[----:B---3--:R-:W-:Y:S01]  /*46d0*/  UISETP.NE.AND UP2, UPT, UR4, 0x1, UPT ;  /* 0x000000010400788c */ /* 0x008fe2000bf45270 */
[----:B------:R-:W-:-:S10]  /*46e0*/  UMOV UR12, URZ ;  /* 0x000000ff000c7c82 */ /* 0x000fd40008000000 */
.L_x_89:
[C---:B------:R-:W-:Y:S02]  /*46f0*/  LEA R12, R14.reuse, UR24, 0x3 ;  /* 0x000000180e0c7c11 */ /* 0x040fe4000f8e18ff */
[----:B------:R-:W-:Y:S02]  /*4700*/  SHF.L.U32 R0, R13, 0x1f, RZ ;  /* 0x0000001f0d007819 */ /* 0x000fe400000006ff */
[----:B------:R-:W-:Y:S02]  /*4710*/  LEA R8, R14, UR24, 0x4 ;  /* 0x000000180e087c11 */ /* 0x000fe4000f8e20ff */
[----:B---3--:R-:W3:Y:S02]  /*4720*/  SYNCS.PHASECHK.TRANS64.TRYWAIT P0, [R12+URZ+0xa0], R0 ;  /* 0x0000a0000c0075a7 */ /* 0x008ee400080011ff */
[----:B---3--:R-:W-:Y:S05]  /*4730*/  @!P0 BRA `(.L_x_81) ;  /* 0x0000003800b48947 */ /* 0x008fea0003800000 */
.L_x_159:
        /* <DEDUP_REMOVED lines=8> */
[----:B----4-:R-:W-:Y:S11]  /*47c0*/  LOP3.LUT P0, RZ, R10, 0x1, RZ, 0xc0, !PT ;  /* 0x000000010aff7812 */ /* 0x010ff6000780c0ff */
[----:B------:R-:W-:Y:S02]  /*47d0*/  @!UPT UIADD3 URZ, UPT, UPT, URZ, URZ, URZ ;  /* 0x000000fffffff290 */ /* 0x000fe4000fffe0ff */
[----:B-1----:R-:W-:Y:S01]  /*47e0*/  VOTEU.ANY UP1, P0 ;  /* 0x0000000000ff7886 */ /* 0x002fe20000020100 */
[----:B------:R-:W-:Y:S11]  /*47f0*/  PLOP3.LUT P0, PT, PT, PT, UP1, 0x80, 0x8 ;  /* 0x000000000008781c */ /* 0x000ff60003f0f018 */
[----:B------:R-:W-:Y:S02]  /*4800*/  @!UPT UIADD3 URZ, UPT, UPT, URZ, URZ, URZ ;  /* 0x000000fffffff290 */ /* 0x000fe4000fffe0ff */
[----:B---3--:R-:W-:Y:S02]  /*4810*/  @P0 SHF.R.U32.HI R0, RZ, 0x10, R9 ;  /* 0x00000010ff000819 */ /* 0x008fe40000011609 */
[----:B------:R-:W-:Y:S02]  /*4820*/  @P0 MOV R6, R8 ;  /* 0x0000000800060202 */ /* 0x000fe40000000f00 */
[----:B------:R-:W-:Y:S01]  /*4830*/  @P0 R2UR UR4, R0 ;  /* 0x00000000000402ca */ /* 0x000fe200000e0000 */
[----:B------:R-:W-:Y:S01]  /*4840*/  VIADD R0, R12, 0xb0 ;  /* 0x000000b00c007836 */ /* 0x000fe20000000000 */
[----:B------:R-:W-:Y:S02]  /*4850*/  @P0 LOP3.LUT R8, R9, 0xffff, RZ, 0xc0, !PT ;  /* 0x0000ffff09080812 */ /* 0x000fe400078ec0ff */
[----:B------:R-:W-:Y:S02]  /*4860*/  @P0 R2UR UR6, R6 ;  /* 0x00000000060602ca */ /* 0x000fe400000e0000 */
[----:B------:R-:W-:Y:S02]  /*4870*/  PRMT R0, RZ, 0x654, R0 ;  /* 0x00000654ff007816 */ /* 0x000fe40000000000 */
[----:B------:R-:W-:Y:S02]  /*4880*/  @P0 R2UR UR5, R8 ;  /* 0x00000000080502ca */ /* 0x000fe400000e0000 */
[----:B------:R1:W-:Y:S03]  /*4890*/  SYNCS.ARRIVE.TRANS64.RED.A1T0 RZ, [R0+URZ], RZ ;  /* 0x000000ff00ff79a7 */ /* 0x0003e600081004ff */
[----:B------:R-:W-:Y:S04]  /*48a0*/  @UP1 UMOV UR27, UR4 ;  /* 0x00000004001b1c82 */ /* 0x000fe80008000000 */
[----:B------:R-:W-:Y:S04]  /*48b0*/  @UP1 UMOV UR14, UR6 ;  /* 0x00000006000e1c82 */ /* 0x000fe80008000000 */
[----:B------:R-:W-:Y:S01]  /*48c0*/  @UP1 UMOV UR13, UR5 ;  /* 0x00000005000d1c82 */ /* 0x000fe20008000000 */
[----:B------:R-:W-:Y:S05]  /*48d0*/  BRA.U !UP0, `(.L_x_82) ;  /* 0x0000000108a47547 */ /* 0x000fea000b800000 */
[----:B------:R-:W-:Y:S02]  /*48e0*/  UIMAD.WIDE.U32 UR8, UR13, UR31, URZ ;  /* 0x0000001f0d0872a5 */ /* 0x000fe4000f8e00ff */
[----:B------:R-:W-:Y:S02]  /*48f0*/  UIMAD.WIDE.U32 UR10, UR14, UR28, URZ ;  /* 0x0000001c0e0a72a5 */ /* 0x000fe4000f8e00ff */
[----:B------:R-:W-:Y:S02]  /*4900*/  USEL UR4, UR32, UR34, !UP5 ;  /* 0x0000002220047287 */ /* 0x000fe4000e800000 */
[----:B------:R-:W-:Y:S02]  /*4910*/  USEL UR7, UR33, UR35, !UP6 ;  /* 0x0000002321077287 */ /* 0x000fe4000f000000 */
[----:B--2---:R-:W-:Y:S02]  /*4920*/  UIMAD.WIDE.U32 UR18, UR4, UR16, URZ ;  /* 0x00000010041272a5 */ /* 0x004fe4000f8e00ff */
[----:B------:R-:W-:Y:S01]  /*4930*/  UIMAD.WIDE.U32 UR20, UR7, UR16, URZ ;  /* 0x00000010071472a5 */ /* 0x000fe2000f8e00ff */
[----:B------:R-:W-:Y:S02]  /*4940*/  UMOV UR5, UR9 ;  /* 0x0000000900057c82 */ /* 0x000fe40008000000 */
[----:B------:R-:W-:Y:S03]  /*4950*/  USHF.R.U32.HI UR6, URZ, UR38, UR5 ;  /* 0x00000026ff067299 */ /* 0x000fe60008011605 */
[----:B------:R-:W-:Y:S01]  /*4960*/  UMOV UR5, UR11 ;  /* 0x0000000b00057c82 */ /* 0x000fe20008000000 */
[----:B------:R-:W-:Y:S02]  /*4970*/  USEL UR6, UR13, UR6, !UP5 ;  /* 0x000000060d067287 */ /* 0x000fe4000e800000 */
[----:B------:R-:W-:Y:S02]  /*4980*/  USHF.R.U32.HI UR8, URZ, UR29, UR5 ;  /* 0x0000001dff087299 */ /* 0x000fe40008011605 */
[----:B------:R-:W-:Y:S01]  /*4990*/  UIMAD.WIDE.U32 UR10, UR6, UR16, URZ ;  /* 0x00000010060a72a5 */ /* 0x000fe2000f8e00ff */
[----:B------:R-:W-:Y:S02]  /*49a0*/  UMOV UR5, UR19 ;  /* 0x0000001300057c82 */ /* 0x000fe40008000000 */
[----:B------:R-:W-:Y:S03]  /*49b0*/  @UP4 USHF.R.U32.HI UR4, URZ, UR17, UR5 ;  /* 0x00000011ff044299 */ /* 0x000fe60008011605 */
[----:B------:R-:W-:Y:S01]  /*49c0*/  UMOV UR5, UR21 ;  /* 0x0000001500057c82 */ /* 0x000fe20008000000 */
[----:B------:R-:W-:Y:S02]  /*49d0*/  UIMAD UR4, UR42, UR4, URZ ;  /* 0x000000042a0472a4 */ /* 0x000fe4000f8e02ff */
[----:B------:R-:W-:Y:S02]  /*49e0*/  @UP4 USHF.R.U32.HI UR7, URZ, UR17, UR5 ;  /* 0x00000011ff074299 */ /* 0x000fe40008011605 */
[----:B------:R-:W-:Y:S02]  /*49f0*/  USEL UR5, UR14, UR8, !UP6 ;  /* 0x000000080e057287 */ /* 0x000fe4000f000000 */
[----:B------:R-:W-:Y:S02]  /*4a00*/  UIMAD UR8, UR42, UR7, URZ ;  /* 0x000000072a0872a4 */ /* 0x000fe4000f8e02ff */
[----:B------:R-:W-:Y:S03]  /*4a10*/  UISETP.GE.AND UP0, UPT, UR6, UR4, UPT ;  /* 0x000000040600728c */ /* 0x000fe6000bf06270 */
[----:B------:R-:W-:Y:S01]  /*4a20*/  UMOV UR4, UR11 ;  /* 0x0000000b00047c82 */ /* 0x000fe20008000000 */
[----:B------:R-:W-:Y:S02]  /*4a30*/  UISETP.GE.OR UP0, UPT, UR5, UR8, UP0 ;  /* 0x000000080500728c */ /* 0x000fe40008706670 */
[----:B------:R-:W-:Y:S02]  /*4a40*/  USHF.R.U32.HI UR4, URZ, UR17, UR4 ;  /* 0x00000011ff047299 */ /* 0x000fe40008011604 */
[----:B------:R-:W-:Y:S02]  /*4a50*/  UIMAD.WIDE.U32 UR8, UR5, UR16, URZ ;  /* 0x00000010050872a5 */ /* 0x000fe4000f8e00ff */
[----:B------:R-:W-:Y:S04]  /*4a60*/  USEL UR10, UR6, UR4, !UP4 ;  /* 0x00000004060a7287 */ /* 0x000fe8000e000000 */
[----:B------:R-:W-:Y:S01]  /*4a70*/  UIADD3 UR11, UPT, UPT, -UR10, URZ, URZ ;  /* 0x000000ff0a0b7290 */ /* 0x000fe2000fffe1ff */
[----:B------:R-:W-:Y:S02]  /*4a80*/  @!UP0 UMOV UR4, UR9 ;  /* 0x0000000900048c82 */ /* 0x000fe40008000000 */
[----:B------:R-:W-:Y:S02]  /*4a90*/  @!UP0 USHF.R.U32.HI UR4, URZ, UR17, UR4 ;  /* 0x00000011ff048299 */ /* 0x000fe40008011604 */
[----:B------:R-:W-:Y:S02]  /*4aa0*/  UIMAD UR8, UR42, UR11, UR6 ;  /* 0x0000000b2a0872a4 */ /* 0x000fe4000f8e0206 */
[----:B------:R-:W-:Y:S04]  /*4ab0*/  @!UP0 USEL UR4, UR5, UR4, !UP4 ;  /* 0x0000000405048287 */ /* 0x000fe8000e000000 */
[----:B------:R-:W-:Y:S02]  /*4ac0*/  @!UP0 UIMAD UR8, UR7, UR8, UR4 ;  /* 0x00000008070882a4 */ /* 0x000fe4000f8e0204 */
[----:B------:R-:W-:Y:S02]  /*4ad0*/  @!UP0 UIADD3 UR9, UPT, UPT, UR10, -UR4, URZ ;  /* 0x800000040a098290 */ /* 0x000fe4000fffe0ff */
[----:B------:R-:W-:Y:S02]  /*4ae0*/  UIADD3 UR4, UPT, UPT, -UR5, URZ, URZ ;  /* 0x000000ff05047290 */ /* 0x000fe4000fffe1ff */
[----:B------:R-:W-:Y:S02]  /*4af0*/  UIADD3 UR7, UPT, UPT, -UR6, URZ, URZ ;  /* 0x000000ff06077290 */ /* 0x000fe4000fffe1ff */
[----:B------:R-:W-:Y:S02]  /*4b00*/  @!UP0 UIMAD UR6, UR9, UR42, UR5 ;  /* 0x0000002a090682a4 */ /* 0x000fe4000f8e0205 */
[----:B------:R-:W-:Y:S02]  /*4b10*/  UIMAD UR14, UR15, UR4, UR14 ;  /* 0x000000040f0e72a4 */ /* 0x000fe4000f8e020e */
[----:B------:R-:W-:Y:S01]  /*4b20*/  UIMAD UR13, UR30, UR7, UR13 ;  /* 0x000000071e0d72a4 */ /* 0x000fe2000f8e020d */
[----:B------:R-:W-:Y:S02]  /*4b30*/  @!UP0 UMOV UR5, UR8 ;  /* 0x0000000800058c82 */ /* 0x000fe40008000000 */
[----:B------:R-:W-:Y:S02]  /*4b40*/  UIMAD UR14, UR5, UR15, UR14 ;  /* 0x0000000f050e72a4 */ /* 0x000fe4000f8e020e */
[----:B------:R-:W-:Y:S11]  /*4b50*/  UIMAD UR13, UR6, UR30, UR13 ;  /* 0x0000001e060d72a4 */ /* 0x000ff6000f8e020d */
[----:B------:R-:W-:Y:S01]  /*4b60*/  @!UPT UIADD3 URZ, UPT, UPT, URZ, URZ, URZ ;  /* 0x000000fffffff290 */ /* 0x000fe2000fffe0ff */
.L_x_82:
[----:B------:R-:W3:Y:S01]  /*4b70*/  @!UP2 LDCU.128 UR20, c[0x0][0xb10] ;  /* 0x00016200ff14a7ac */ /* 0x000ee20008000c00 */
[C---:B------:R-:W-:Y:S02]  /*4b80*/  ISETP.NE.U32.AND P1, PT, R4.reuse, RZ, PT ;  /* 0x000000ff0400720c */ /* 0x040fe40003f25070 */
[----:B------:R-:W-:Y:S02]  /*4b90*/  ISETP.NE.U32.AND P0, PT, R4, RZ, PT ;  /* 0x000000ff0400720c */ /* 0x000fe40003f05070 */
[C---:B------:R-:W-:Y:S02]  /*4ba0*/  ISETP.NE.AND.EX P1, PT, R5.reuse, RZ, PT, P1 ;  /* 0x000000ff0500720c */ /* 0x040fe40003f25310 */
[----:B------:R-:W-:Y:S01]  /*4bb0*/  ISETP.NE.AND.EX P0, PT, R5, RZ, PT, P0 ;  /* 0x000000ff0500720c */ /* 0x000fe20003f05300 */
[----:B------:R-:W4:Y:S01]  /*4bc0*/  @!UP2 LDCU UR5, c[0x0][0xb0c] ;  /* 0x00016180ff05a7ac */ /* 0x000f220008000800 */
[----:B------:R-:W-:Y:S02]  /*4bd0*/  USHF.L.U32 UR11, UR25, 0x6, URZ ;  /* 0x00000006190b7899 */ /* 0x000fe400080006ff */
[----:B------:R-:W-:Y:S02]  /*4be0*/  USHF.L.U32 UR10, UR26, 0x6, URZ ;  /* 0x000000061a0a7899 */ /* 0x000fe400080006ff */
[----:B---3--:R-:W-:Y:S07]  /*4bf0*/  UIMAD.WIDE.U32 UR6, UR14, UR20, URZ ;  /* 0x000000140e0672a5 */ /* 0x008fee000f8e00ff */
[----:B------:R-:W-:Y:S01]  /*4c00*/  @!UP2 UMOV UR4, UR7 ;  /* 0x000000070004ac82 */ /* 0x000fe20008000000 */
[----:B----4-:R-:W-:Y:S02]  /*4c10*/  @!UP2 UISETP.NE.AND UP0, UPT, UR5, 0x1, UPT ;  /* 0x000000010500a88c */ /* 0x010fe4000bf05270 */
[----:B------:R-:W-:Y:S02]  /*4c20*/  @!UP2 USHF.R.U32.HI UR4, URZ, UR21, UR4 ;  /* 0x00000015ff04a299 */ /* 0x000fe40008011604 */
[----:B------:R-:W-:Y:S02]  /*4c30*/  UIMAD.WIDE.U32 UR6, UR13, UR23, URZ ;  /* 0x000000170d0672a5 */ /* 0x000fe4000f8e00ff */
[----:B------:R-:W-:Y:S02]  /*4c40*/  @!UP2 USEL UR8, UR14, UR4, !UP0 ;  /* 0x000000040e08a287 */ /* 0x000fe4000c000000 */
[----:B------:R-:W-:Y:S03]  /*4c50*/  @!UP2 UISETP.NE.AND UP0, UPT, UR22, 0x1, UPT ;  /* 0x000000011600a88c */ /* 0x000fe6000bf05270 */
[----:B------:R-:W-:Y:S02]  /*4c60*/  @!UP2 UMOV UR6, UR7 ;  /* 0x000000070006ac82 */ /* 0x000fe40008000000 */
[----:B------:R-:W3:Y:S02]  /*4c70*/  @!UP2 LDCU UR4, c[0x0][0xb20] ;  /* 0x00016400ff04a7ac */ /* 0x000ee40008000800 */
[----:B---3--:R-:W-:Y:S04]  /*4c80*/  @!UP2 USHF.R.U32.HI UR6, URZ, UR4, UR6 ;  /* 0x00000004ff06a299 */ /* 0x008fe80008011606 */
[----:B------:R-:W-:Y:S04]  /*4c90*/  @!UP2 USEL UR6, UR13, UR6, !UP0 ;  /* 0x000000060d06a287 */ /* 0x000fe8000c000000 */
[----:B------:R-:W-:Y:S02]  /*4ca0*/  @!UP2 UIADD3 UR4, UPT, UPT, -UR8, UR6, URZ ;  /* 0x000000060804a290 */ /* 0x000fe4000fffe1ff */
[----:B------:R-:W-:Y:S02]  /*4cb0*/  @!UP2 UIADD3 UR6, UPT, UPT, UR8, -UR6, URZ ;  /* 0x800000060806a290 */ /* 0x000fe4000fffe0ff */
[----:B------:R-:W-:Y:S02]  /*4cc0*/  @!UP2 UIMAD UR14, UR4, UR5, UR14 ;  /* 0x00000005040ea2a4 */ /* 0x000fe4000f8e020e */
[----:B------:R-:W-:Y:S01]  /*4cd0*/  @!UP2 UIMAD UR13, UR6, UR22, UR13 ;  /* 0x00000016060da2a4 */ /* 0x000fe2000f8e020d */
[----:B------:R-:W-:Y:S11]  /*4ce0*/  BRA.U UP3, `(.L_x_83) ;  /* 0x0000000103107547 */ /* 0x000ff6000b800000 */
[----:B------:R-:W-:Y:S04]  /*4cf0*/  MOV R6, UR37 ;  /* 0x0000002500067c02 */ /* 0x000fe80008000f00 */
[----:B------:R-:W-:Y:S04]  /*4d00*/  SHF.L.U32 R6, R6, 0x1f, RZ ;  /* 0x0000001f06067819 */ /* 0x000fe800000006ff */
[----:B------:R-:W3:Y:S02]  /*4d10*/  SYNCS.PHASECHK.TRANS64.TRYWAIT P2, [UR24+0x98], R6 ;  /* 0x00009806ff0075a7 */ /* 0x000ee40008041118 */
[----:B---3--:R-:W-:Y:S05]  /*4d20*/  @!P2 BRA `(.L_x_84) ;  /* 0x00000034004ca947 */ /* 0x008fea0003800000 */
.L_x_83:
[----:B------:R-:W-:Y:S05]  /*4d30*/  @!P1 BRA `(.L_x_85) ;  /* 0x0000000000309947 */ /* 0x000fea0003800000 */
[----:B------:R-:W-:Y:S01]  /*4d40*/  ISETP.NE.U32.AND P1, PT, R2, RZ, PT ;  /* 0x000000ff0200720c */ /* 0x000fe20003f25070 */
[----:B------:R-:W3:Y:S01]  /*4d50*/  LDCU.64 UR4, c[0x0][0x358] ;  /* 0x00006b00ff0477ac */ /* 0x000ee20008000a00 */
[----:B------:R-:W-:Y:S02]  /*4d60*/  IMAD.MOV.U32 R52, RZ, RZ, 0x1 ;  /* 0x00000001ff347424 */ /* 0x000fe400078e00ff */
[----:B------:R-:W-:Y:S11]  /*4d70*/  ISETP.NE.AND.EX P1, PT, R3, RZ, PT, P1 ;  /* 0x000000ff0300720c */ /* 0x000ff60003f25310 */
[----:B------:R-:W-:Y:S02]  /*4d80*/  @!UPT UIADD3 URZ, UPT, UPT, URZ, URZ, URZ ;  /* 0x000000fffffff290 */ /* 0x000fe4000fffe0ff */
[----:B------:R-:W4:Y:S01]  /*4d90*/  @P1 LDC.64 R8, c[0x0][0x888] ;  /* 0x00022200ff081b82 */ /* 0x000f220000000a00 */
[----:B-1----:R-:W-:Y:S04]  /*4da0*/  @P1 IMAD R0, R4, UR36, RZ ;  /* 0x0000002404001c24 */ /* 0x002fe8000f8e02ff */
[----:B----4-:R-:W-:Y:S04]  /*4db0*/  @P1 IMAD.WIDE R8, R0, 0x4, R8 ;  /* 0x0000000400081825 */ /* 0x010fe800078e0208 */
[----:B------:R-:W-:Y:S01]  /*4dc0*/  HFMA2 R0, -RZ, RZ, 0, 5.9604644775390625e-08 ;  /* 0x00000001ff007431 */ /* 0x000fe200000001ff */
[----:B---3-5:R3:W5:Y:S04]  /*4dd0*/  @P1 LDG.E R26, desc[UR4][R8.64] ;  /* 0x00000004081a1981 */ /* 0x028768000c1e1900 */
[----:B------:R-:W-:Y:S01]  /*4de0*/  @!P1 PRMT R52, R0, 0x7610, R52 ;  /* 0x0000761000349816 */ /* 0x000fe20000000034 */
[----:B---3--:R-:W4:Y:S06]  /*4df0*/  @!P1 LDC R26, c[0x0][0x880] ;  /* 0x00022000ff1a9b82 */ /* 0x008f2c0000000800 */
.L_x_85:
[----:B----45:R-:W-:Y:S01]  /*4e00*/  @!P0 FSETP.EQ.AND P1, PT, R26, RZ, PT ;  /* 0x000000ff1a00820b */ /* 0x030fe20003f22000 */
[----:B------:R-:W-:Y:S01]  /*4e10*/  @!UPT UIADD3 URZ, UPT, UPT, URZ, URZ, URZ ;  /* 0x000000fffffff290 */ /* 0x000fe2000fffe0ff */
[----:B------:R-:W-:Y:S11]  /*4e20*/  @!P0 BRA `(.L_x_86) ;  /* 0x0000000000188947 */ /* 0x000ff60003800000 */
[----:B------:R-:W-:Y:S02]  /*4e30*/  LOP3.LUT P0, RZ, R52, 0xff, RZ, 0xc0, !PT ;  /* 0x000000ff34ff7812 */ /* 0x000fe4000780c0ff */
[----:B------:R-:W-:Y:S04]  /*4e40*/  ISETP.NE.U32.AND P1, PT, R2, RZ, PT ;  /* 0x000000ff0200720c */ /* 0x000fe80003f25070 */
[----:B------:R-:W-:Y:S04]  /*4e50*/  ISETP.NE.AND.EX P1, PT, R3, RZ, PT, P1 ;  /* 0x000000ff0300720c */ /* 0x000fe80003f25310 */
[----:B------:R-:W-:Y:S03]  /*4e60*/  PLOP3.LUT P1, PT, P1, PT, PT, 0x8, 0x80 ;  /* 0x000000000080781c */ /* 0x000fe60000f2e170 */
[----:B------:R-:W-:Y:S11]  /*4e70*/  @P0 FSETP.EQ.AND P1, PT, R26, RZ, PT ;  /* 0x000000ff1a00020b */ /* 0x000ff60003f22000 */
[----:B------:R-:W-:Y:S02]  /*4e80*/  @!UPT UIADD3 URZ, UPT, UPT, URZ, URZ, URZ ;  /* 0x000000fffffff290 */ /* 0x000fe4000fffe0ff */
.L_x_86:
[----:B------:R-:W-:Y:S01]  /*4e90*/  ULEA UR4, UR12, UR24, 0x3 ;  /* 0x000000180c047291 */ /* 0x000fe2000f8e18ff */
[----:B------:R-:W-:Y:S02]  /*4ea0*/  SHF.L.U32 R9, R15, 0x1f, RZ ;  /* 0x0000001f0f097819 */ /* 0x000fe400000006ff */
[----:B------:R-:W-:Y:S04]  /*4eb0*/  ELECT P0, URZ, PT ;  /* 0x0000000000ff782f */ /* 0x000fe80003800000 */
[----:B------:R-:W-:Y:S02]  /*4ec0*/  PLOP3.LUT P1, PT, P1, P0, PT, 0xf2, 0x2f ;  /* 0x00000000002f781c */ /* 0x000fe40000f21e72 */
[----:B------:R-:W3:Y:S11]  /*4ed0*/  SYNCS.PHASECHK.TRANS64.TRYWAIT P2, [UR4+0x78], R9 ;  /* 0x00007809ff0075a7 */ /* 0x000ef60008041104 */
[----:B------:R-:W-:Y:S05]  /*4ee0*/  @!P1 IADD3 R8, P0, PT, R16, 0x580, RZ ;  /* 0x0000058010089810 */ /* 0x000fea0007f1e0ff */
[----:B-1----:R-:W-:Y:S01]  /*4ef0*/  @!P1 IMAD.X R6, RZ, RZ, R17, P0 ;  /* 0x000000ffff069224 */ /* 0x002fe200000e0611 */
[----:B---3--:R-:W-:Y:S07]  /*4f00*/  @!P2 BRA `(.L_x_87) ;  /* 0x0000003000eca947 */ /* 0x008fee0003800000 */
.L_x_162:
[----:B------:R-:W-:Y:S01]  /*4f10*/  @!P1 R2UR UR7, R6 ;  /* 0x00000000060792ca */ /* 0x000fe200000e0000 */
[----:B------:R-:W-:Y:S01]  /*4f20*/  UIADD3 UR5, UPT, UPT, UR12, 0x1, URZ ;  /* 0x000000010c057890 */ /* 0x000fe2000fffe0ff */
[----:B------:R-:W-:Y:S01]  /*4f30*/  @!P1 R2UR UR6, R8 ;  /* 0x00000000080692ca */ /* 0x000fe200000e0000 */
[----:B------:R-:W-:Y:S01]  /*4f40*/  UIADD3 UR9, UPT, UPT, UR4, 0x60, URZ ;  /* 0x0000006004097890 */ /* 0x000fe2000fffe0ff */
[----:B------:R-:W-:Y:S01]  /*4f50*/  @!P1 IMAD.MOV.U32 R6, RZ, RZ, 0x2000 ;  /* 0x00002000ff069424 */ /* 0x000fe200078e00ff */
[----:B------:R-:W-:Y:S01]  /*4f60*/  UISETP.NE.AND UP0, UPT, UR5, 0x3, UPT ;  /* 0x000000030500788c */ /* 0x000fe2000bf05270 */
[----:B------:R-:W-:Y:S01]  /*4f70*/  VIADD R14, R14, 0x1 ;  /* 0x000000010e0e7836 */ /* 0x000fe20000000000 */
[----:B------:R-:W-:Y:S01]  /*4f80*/  UMOV UR22, 0x0 ;  /* 0x0000000000167882 */ /* 0x000fe20000000000 */
[----:B------:R-:W-:Y:S01]  /*4f90*/  UMOV UR23, 0x10000000 ;  /* 0x1000000000177882 */ /* 0x000fe20000000000 */
[----:B------:R-:W-:Y:S04]  /*4fa0*/  UPRMT UR20, UR54, 0x654, UR9 ;  /* 0x0000065436147896 */ /* 0x000fe80008000009 */
[----:B-1----:R-:W-:Y:S01]  /*4fb0*/  IMAD.U32 R9, RZ, RZ, UR7 ;  /* 0x00000007ff097e24 */ /* 0x002fe2000f8e00ff */
[----:B------:R-:W-:Y:S01]  /*4fc0*/  USEL UR7, URZ, 0x1, UP0 ;  /* 0x00000001ff077887 */ /* 0x000fe20008000000 */
[----:B------:R-:W-:Y:S01]  /*4fd0*/  IMAD.U32 R8, RZ, RZ, UR6 ;  /* 0x00000006ff087e24 */ /* 0x000fe2000f8e00ff */
[----:B------:R-:W-:Y:S02]  /*4fe0*/  USEL UR6, UR5, URZ, UP0 ;  /* 0x000000ff05067287 */ /* 0x000fe40008000000 */
[----:B------:R-:W-:Y:S01]  /*4ff0*/  VOTEU.ALL UP0, P1 ;  /* 0x0000000000ff7886 */ /* 0x000fe20000800000 */
[----:B------:R-:W-:Y:S02]  /*5000*/  @!P1 R2UR UR19, R9 ;  /* 0x00000000091392ca */ /* 0x000fe400000e0000 */
[----:B------:R-:W-:Y:S02]  /*5010*/  @!P1 R2UR UR18, R8 ;  /* 0x00000000081292ca */ /* 0x000fe400000e0000 */
[----:B------:R-:W-:Y:S01]  /*5020*/  @!UP0 ULEA UR5, UR12, UR24, 0xd ;  /* 0x000000180c058291 */ /* 0x000fe2000f8e68ff */
[----:B------:R-:W-:Y:S02]  /*5030*/  LOP3.LUT R15, R15, UR7, RZ, 0x3c, !PT ;  /* 0x000000070f0f7c12 */ /* 0x000fe4000f8e3cff */
[----:B------:R-:W-:Y:S01]  /*5040*/  UMOV UR12, UR36 ;  /* 0x00000024000c7c82 */ /* 0x000fe20008000000 */
[----:B------:R-:W-:Y:S01]  /*5050*/  @!UP0 UIADD3 UR8, UPT, UPT, UR5, 0x400, URZ ;  /* 0x0000040005088890 */ /* 0x000fe2000fffe0ff */
[----:B------:R-:W-:Y:S01]  /*5060*/  SHF.L.U32 R0, R15, 0x1f, RZ ;  /* 0x0000001f0f007819 */ /* 0x000fe200000006ff */
[----:B------:R-:W-:Y:S01]  /*5070*/  VOTEU.ALL UP0, P1 ;  /* 0x0000000000ff7886 */ /* 0x000fe20000800000 */
[----:B------:R-:W-:Y:S06]  /*5080*/  ULEA UR5, UR6, UR24, 0x3 ;  /* 0x0000001806057291 */ /* 0x000fec000f8e18ff */
[----:B------:R1:W-:Y:S01]  /*5090*/  @!UP0 UTMALDG.3D [UR8], [UR18], desc[UR22] ;  /* 0x00001608120085b4 */ /* 0x0003e20008011000 */
[----:B------:R1:W-:Y:S01]  /*50a0*/  @!P1 SYNCS.ARRIVE.TRANS64.RED.A0TR RZ, [UR4+0x60], R6 ;  /* 0x00006006ffff99a7 */ /* 0x0003e20008300404 */
[----:B------:R-:W-:Y:S01]  /*50b0*/  SYNCS.ARRIVE.TRANS64.RED.A1T0 RZ, [UR20], RZ ;  /* 0x000000ffffff79a7 */ /* 0x000fe20008100414 */
[----:B------:R-:W3:Y:S02]  /*50c0*/  SYNCS.PHASECHK.TRANS64.TRYWAIT P0, [UR5+0x78], R0 ;  /* 0x00007800ff0075a7 */ /* 0x000ee40008001105 */
[----:B-1-3--:R-:W-:Y:S05]  /*50d0*/  @!P0 BRA `(.L_x_88) ;  /* 0x0000003000908947 */ /* 0x00afea0003800000 */
.L_x_164:
[----:B------:R-:W-:Y:S01]  /*50e0*/  UIADD3 UR9, UPT, UPT, UR5, 0x60, URZ ;  /* 0x0000006005097890 */ /* 0x000fe2000fffe0ff */
[----:B-1----:R-:W-:Y:S01]  /*50f0*/  @!P1 IADD3 R6, P0, PT, R16, 0x580, RZ ;  /* 0x0000058010069810 */ /* 0x002fe20007f1e0ff */
[----:B------:R-:W-:Y:S01]  /*5100*/  UPLOP3.LUT UP3, UPT, UPT, UPT, UPT, 0x80, 0x8 ;  /* 0x000000000008789c */ /* 0x000fe20003f6f070 */
[----:B------:R-:W-:Y:S01]  /*5110*/  R2UR UR23, R54 ;  /* 0x00000000361772ca */ /* 0x000fe200000e0000 */
[----:B------:R-:W-:Y:S01]  /*5120*/  UMOV UR20, 0x0 ;  /* 0x0000000000147882 */ /* 0x000fe20000000000 */
[----:B------:R-:W-:Y:S01]  /*5130*/  @!P1 R2UR UR7, R6 ;  /* 0x00000000060792ca */ /* 0x000fe200000e0000 */
[----:B------:R-:W-:Y:S01]  /*5140*/  @!P1 IMAD.X R0, RZ, RZ, R17, P0 ;  /* 0x000000ffff009224 */ /* 0x000fe200000e0611 */
[----:B------:R-:W-:Y:S01]  /*5150*/  UMOV UR21, 0x10000000 ;  /* 0x1000000000157882 */ /* 0x000fe20000000000 */
[----:B------:R-:W-:Y:S01]  /*5160*/  UMOV UR12, UR36 ;  /* 0x00000024000c7c82 */ /* 0x000fe20008000000 */
[----:B------:R-:W-:Y:S01]  /*5170*/  VOTEU.ALL UP0, P1 ;  /* 0x0000000000ff7886 */ /* 0x000fe20000800000 */
[----:B------:R-:W-:Y:S01]  /*5180*/  R2UR UR22, R55 ;  /* 0x00000000371672ca */ /* 0x000fe200000e0000 */
[----:B------:R-:W-:Y:S01]  /*5190*/  UMOV UR36, UR27 ;  /* 0x0000001b00247c82 */ /* 0x000fe20008000000 */
[----:B------:R-:W-:Y:S02]  /*51a0*/  @!P1 R2UR UR4, R0 ;  /* 0x00000000000492ca */ /* 0x000fe400000e0000 */
[----:B------:R-:W-:Y:S01]  /*51b0*/  @!UP0 UIADD3 UR10, UPT, UPT, UR10, 0x20, URZ ;  /* 0x000000200a0a8890 */ /* 0x000fe2000fffe0ff */
[C---:B------:R-:W-:Y:S01]  /*51c0*/  ISETP.NE.AND P0, PT, R14.reuse, 0x2, PT ;  /* 0x000000020e00780c */ /* 0x040fe20003f05270 */
[----:B------:R-:W-:Y:S02]  /*51d0*/  UIADD3 UR26, UPT, UPT, UR13, UR23, URZ ;  /* 0x000000170d1a7290 */ /* 0x000fe4000fffe0ff */
[----:B------:R-:W-:Y:S01]  /*51e0*/  IMAD.U32 R8, RZ, RZ, UR7 ;  /* 0x00000007ff087e24 */ /* 0x000fe2000f8e00ff */
[----:B------:R-:W-:Y:S02]  /*51f0*/  SEL R0, RZ, 0x1, P0 ;  /* 0x00000001ff007807 */ /* 0x000fe40000000000 */
[----:B------:R-:W-:Y:S02]  /*5200*/  SEL R14, R14, RZ, P0 ;  /* 0x000000ff0e0e7207 */ /* 0x000fe40000000000 */
[----:B------:R-:W-:Y:S01]  /*5210*/  @!P1 R2UR UR18, R8 ;  /* 0x00000000081292ca */ /* 0x000fe200000e0000 */
[----:B------:R-:W-:Y:S01]  /*5220*/  UIADD3 UR25, UPT, UPT, UR14, UR22, URZ ;  /* 0x000000160e197290 */ /* 0x000fe2000fffe0ff */
[----:B------:R-:W-:Y:S01]  /*5230*/  IMAD.U32 R9, RZ, RZ, UR4 ;  /* 0x00000004ff097e24 */ /* 0x000fe2000f8e00ff */
[----:B------:R-:W-:Y:S01]  /*5240*/  @!UP0 ULEA UR4, UR6, UR24, 0xd ;  /* 0x0000001806048291 */ /* 0x000fe2000f8e68ff */
[----:B------:R-:W-:Y:S03]  /*5250*/  LOP3.LUT R13, R13, R0, RZ, 0x3c, !PT ;  /* 0x000000000d0d7212 */ /* 0x000fe600078e3cff */
[----:B------:R-:W-:Y:S01]  /*5260*/  @!P1 R2UR UR19, R9 ;  /* 0x00000000091392ca */ /* 0x000fe200000e0000 */
[----:B------:R-:W-:Y:S01]  /*5270*/  @!UP0 UIADD3 UR8, UPT, UPT, UR4, 0x400, URZ ;  /* 0x0000040004088890 */ /* 0x000fe2000fffe0ff */
[----:B------:R-:W-:Y:S01]  /*5280*/  VOTEU.ALL UP0, P1 ;  /* 0x0000000000ff7886 */ /* 0x000fe20000800000 */
[----:B------:R-:W-:Y:S10]  /*5290*/  UPRMT UR4, UR54, 0x654, UR9 ;  /* 0x0000065436047896 */ /* 0x000ff40008000009 */
[----:B------:R1:W-:Y:S01]  /*52a0*/  @!UP0 UTMALDG.3D [UR8], [UR18], desc[UR20] ;  /* 0x00001408120085b4 */ /* 0x0003e20008011000 */
[----:B------:R3:W-:Y:S01]  /*52b0*/  @!P1 SYNCS.ARRIVE.TRANS64.RED.A0TR RZ, [UR5+0x60], R7 ;  /* 0x00006007ffff99a7 */ /* 0x0007e20008300405 */
[----:B------:R-:W-:Y:S01]  /*52c0*/  SYNCS.ARRIVE.TRANS64.RED.A1T0 RZ, [UR4], RZ ;  /* 0x000000ffffff79a7 */ /* 0x000fe20008100404 */
[----:B------:R-:W-:Y:S04]  /*52d0*/  UIADD3 UR4, UPT, UPT, UR6, 0x1, URZ ;  /* 0x0000000106047890 */ /* 0x000fe8000fffe0ff */
[----:B------:R-:W-:Y:S04]  /*52e0*/  UISETP.NE.AND UP0, UPT, UR4, 0x3, UPT ;  /* 0x000000030400788c */ /* 0x000fe8000bf05270 */
[----:B------:R-:W-:Y:S06]  /*52f0*/  USEL UR5, URZ, 0x1, UP0 ;  /* 0x00000001ff057887 */ /* 0x000fec0008000000 */
[----:B------:R-:W-:Y:S01]  /*5300*/  LOP3.LUT R15, R15, UR5, RZ, 0x3c, !PT ;  /* 0x000000050f0f7c12 */ /* 0x000fe2000f8e3cff */
[----:B-1----:R-:W-:Y:S01]  /*5310*/  USEL UR12, UR4, URZ, UP0 ;  /* 0x000000ff040c7287 */ /* 0x002fe20008000000 */
[----:B------:R-:W-:Y:S11]  /*5320*/  BRA.U UP1, `(.L_x_89) ;  /* 0xfffffff101f07547 */ /* 0x000ff6000b83ffff */
[----:B------:R-:W-:Y:S01]  /*5330*/  UIADD3 UR24, UPT, UPT, UR24, 0x78, URZ ;  /* 0x0000007818187890 */ /* 0x000fe2000fffe0ff */
[----:B------:R-:W-:-:S03]  /*5340*/  SHF.L.U32 R2, R15, 0x1f, RZ ;  /* 0x0000001f0f027819 */ /* 0x000fc600000006ff */
[----:B------:R-:W-:-:S09]  /*5350*/  ULEA UR4, UR12, UR24, 0x3 ;  /* 0x000000180c047291 */ /* 0x000fd2000f8e18ff */
[----:B------:R-:W1:Y:S02]  /*5360*/  SYNCS.PHASECHK.TRANS64.TRYWAIT P0, [UR4], R2 ;  /* 0x00000002ff0075a7 */ /* 0x000e640008001104 */
[----:B-1----:R-:W-:Y:S05]  /*5370*/  @!P0 BRA `(.L_x_90) ;  /* 0x0000003000008947 */ /* 0x002fea0003800000 */
.L_x_166:
        /* <DEDUP_REMOVED lines=9> */
.L_x_168:
[----:B------:R-:W-:-:S04]  /*5410*/  UIADD3 UR4, UPT, UPT, UR4, 0x1, URZ ;  /* 0x0000000104047890 */ /* 0x000fc8000fffe0ff */
[----:B------:R-:W-:-:S04]  /*5420*/  UISETP.NE.AND UP0, UPT, UR4, 0x3, UPT ;  /* 0x000000030400788c */ /* 0x000fc8000bf05270 */
[----:B------:R-:W-:Y:S02]  /*5430*/  USEL UR5, URZ, 0x1, UP0 ;  /* 0x00000001ff057887 */ /* 0x000fe40008000000 */
[----:B------:R-:W-:-:S04]  /*5440*/  USEL UR4, UR4, URZ, UP0 ;  /* 0x000000ff04047287 */ /* 0x000fc80008000000 */
[----:B------:R-:W-:Y:S01]  /*5450*/  ULEA UR4, UR4, UR24, 0x3 ;  /* 0x0000001804047291 */ /* 0x000fe2000f8e18ff */
[----:B-1----:R-:W-:-:S04]  /*5460*/  LOP3.LUT R2, R15, UR5, RZ, 0x3c, !PT ;  /* 0x000000050f027c12 */ /* 0x002fc8000f8e3cff */
[----:B------:R-:W-:Y:S01]  /*5470*/  SHF.L.U32 R2, R2, 0x1f, RZ ;  /* 0x0000001f02027819 */ /* 0x000fe200000006ff */
[----:B------:R-:W-:-:S07]  /*5480*/  IMAD.U32 R0, RZ, RZ, UR4 ;  /* 0x00000004ff007e24 */ /* 0x000fce000f8e00ff */
.L_x_92:
[----:B-1----:R1:W4:Y:S02]  /*5490*/  SYNCS.PHASECHK.TRANS64.TRYWAIT P0, [R0+URZ], R2 ;  /* 0x00000002000075a7 */ /* 0x00232400080011ff */
[----:B----4-:R-:W-:Y:S05]  /*54a0*/  @!P0 NANOSLEEP.SYNCS 0x989680 ;  /* 0x009896800000895d */ /* 0x010fea0003900000 */
[----:B------:R-:W4:Y:S02]  /*54b0*/  @!P0 SYNCS.PHASECHK.TRANS64 P0, [R0+URZ], R2 ;  /* 0x00000002000085a7 */ /* 0x000f2400080010ff */
[----:B--2-4-:R-:W-:Y:S05]  /*54c0*/  @P0 EXIT ;  /* 0x000000000000094d */ /* 0x014fea0003800000 */
[----:B------:R-:W-:Y:S05]  /*54d0*/  BRA `(.L_x_92) ;  /* 0xfffffffc00ec7947 */ /* 0x000fea000383ffff */
.L_x_80:
[----:B------:R-:W-:-:S06]  /*54e0*/  UISETP.GE.AND UP0, UPT, UR22, 0x4, UPT ;  /* 0x000000041600788c */ /* 0x000fcc000bf06270 */
[----:B------:R-:W-:-:S13]  /*54f0*/  PLOP3.LUT P0, PT, PT, PT, UP0, 0x80, 0x8 ;  /* 0x000000000008781c */ /* 0x000fda0003f0f008 */
[----:B-1----:R-:W-:Y:S05]  /*5500*/  @!P0 EXIT ;  /* 0x000000000000894d */ /* 0x002fea0003800000 */
[----:B------:R-:W-:Y:S01]  /*5510*/  BAR.SYNC.DEFER_BLOCKING 0x6, 0xa0 ;  /* 0x0182800000007b1d */ /* 0x000fe20000010000 */
[C---:B------:R-:W-:Y:S01]  /*5520*/  IMAD.SHL.U32 R4, R63.reuse, 0x20, RZ ;  /* 0x000000203f047824 */ /* 0x040fe200078e00ff */
[C---:B------:R-:W-:Y:S01]  /*5530*/  R2P PR, R63.reuse, 0x6 ;  /* 0x000000063f007804 */ /* 0x040fe20000000000 */
[C---:B------:R-:W-:Y:S01]  /*5540*/  IMAD.SHL.U32 R2, R63.reuse, 0x4, RZ ;  /* 0x000000043f027824 */ /* 0x040fe200078e00ff */
[----:B------:R-:W-:Y:S01]  /*5550*/  CS2R R58, SRZ ;  /* 0x00000000003a7805 */ /* 0x000fe2000001ff00 */
[C---:B------:R-:W-:Y:S01]  /*5560*/  IMAD.U32 R23, R63.reuse, 0x10000, RZ ;  /* 0x000100003f177824 */ /* 0x040fe200078e00ff */
[----:B------:R-:W-:Y:S01]  /*5570*/  UMOV UR44, 0x400 ;  /* 0x00000400002c7882 */ /* 0x000fe20000000000 */
[----:B------:R-:W1:Y:S01]  /*5580*/  LDCU.64 UR4, c[0x0][0x890] ;  /* 0x00011200ff0477ac */ /* 0x000e620008000a00 */
[----:B------:R-:W2:Y:S01]  /*5590*/  LDC.64 R50, c[0x0][0x8b0] ;  /* 0x00022c00ff327b82 */ /* 0x000ea20000000a00 */
[C---:B------:R-:W-:Y:S01]  /*55a0*/  LOP3.LUT R3, R4.reuse, 0xe0, RZ, 0xc0, !PT ;  /* 0x000000e004037812 */ /* 0x040fe200078ec0ff */
[----:B------:R-:W-:Y:S01]  /*55b0*/  IMAD.SHL.U32 R27, R63, 0x10, RZ ;  /* 0x000000103f1b7824 */ /* 0x000fe200078e00ff */
[----:B------:R-:W-:Y:S01]  /*55c0*/  ULEA UR44, UR54, UR44, 0x18 ;  /* 0x0000002c362c7291 */ /* 0x000fe2000f8ec0ff */
[----:B------:R-:W-:Y:S01]  /*55d0*/  LOP3.LUT R4, R4, 0x100, RZ, 0xc0, !PT ;  /* 0x0000010004047812 */ /* 0x000fe200078ec0ff */
[----:B------:R-:W-:Y:S01]  /*55e0*/  IMAD.MOV.U32 R62, RZ, RZ, 0x8 ;  /* 0x00000008ff3e7424 */ /* 0x000fe200078e00ff */
[----:B------:R-:W-:Y:S01]  /*55f0*/  LOP3.LUT R2, R3, 0x1c, R2, 0xf8, !PT ;  /* 0x0000001c03027812 */ /* 0x000fe200078ef802 */
[----:B------:R-:W-:Y:S01]  /*5600*/  IMAD.MOV.U32 R61, RZ, RZ, 0x10 ;  /* 0x00000010ff3d7424 */ /* 0x000fe200078e00ff */
[----:B------:R-:W3:Y:S01]  /*5610*/  LDC.64 R48, c[0x0][0x8a8] ;  /* 0x00022a00ff307b82 */ /* 0x000ee20000000a00 */
[----:B------:R-:W-:Y:S01]  /*5620*/  SHF.R.U32.HI R3, RZ, 0x2, R63 ;  /* 0x00000002ff037819 */ /* 0x000fe2000001163f */
[----:B------:R-:W-:Y:S01]  /*5630*/  IMAD.MOV.U32 R22, RZ, RZ, RZ ;  /* 0x000000ffff167224 */ /* 0x000fe200078e00ff */
[----:B------:R-:W-:Y:S01]  /*5640*/  LOP3.LUT R23, R23, 0x600000, RZ, 0xc0, !PT ;  /* 0x0060000017177812 */ /* 0x000fe200078ec0ff */
[----:B------:R-:W-:Y:S01]  /*5650*/  IMAD.MOV.U32 R60, RZ, RZ, RZ ;  /* 0x000000ffff3c7224 */ /* 0x000fe200078e00ff */
[----:B------:R-:W-:Y:S01]  /*5660*/  LOP3.LUT R27, R4, 0x600, R27, 0xf8, !PT ;  /* 0x00000600041b7812 */ /* 0x000fe200078ef81b */
[----:B------:R-:W4:Y:S01]  /*5670*/  LDCU UR63, c[0x0][0x370] ;  /* 0x00006e00ff3f77ac */ /* 0x000f220008000800 */
[----:B------:R-:W-:Y:S01]  /*5680*/  LOP3.LUT R2, R2, 0x4, R3, 0x78, !PT ;  /* 0x0000000402027812 */ /* 0x000fe200078e7803 */
[----:B------:R-:W4:Y:S01]  /*5690*/  LDS R0, [UR44+0x150] ;  /* 0x0001502cff007984 */ /* 0x000f220008000800 */
[----:B-1----:R-:W-:Y:S01]  /*56a0*/  IMAD.U32 R65, RZ, RZ, UR4 ;  /* 0x00000004ff417e24 */ /* 0x002fe2000f8e00ff */
[----:B------:R-:W-:Y:S01]  /*56b0*/  UIADD3 UR4, UPT, UPT, UR44, 0x400, URZ ;  /* 0x000004002c047890 */ /* 0x000fe2000fffe0ff */
[----:B------:R-:W-:Y:S01]  /*56c0*/  LOP3.LUT R27, R27, R2, RZ, 0xfc, !PT ;  /* 0x000000021b1b7212 */ /* 0x000fe200078efcff */
[----:B------:R-:W-:Y:S01]  /*56d0*/  IMAD.U32 R64, RZ, RZ, UR5 ;  /* 0x00000005ff407e24 */ /* 0x000fe2000f8e00ff */
[----:B------:R-:W-:Y:S01]  /*56e0*/  LOP3.LUT R63, R63, 0x60, RZ, 0xc0, !PT ;  /* 0x000000603f3f7812 */ /* 0x000fe200078ec0ff */
[----:B------:R-:W1:Y:S01]  /*56f0*/  LDCU UR43, c[0x0][0xb0c] ;  /* 0x00016180ff2b77ac */ /* 0x000e620008000800 */
[----:B------:R-:W-:Y:S01]  /*5700*/  SEL R62, R62, 0xfffffff8, !P1 ;  /* 0xfffffff83e3e7807 */ /* 0x000fe20004800000 */
[----:B------:R-:W-:Y:S01]  /*5710*/  IMAD.U32 R67, RZ, RZ, UR4 ;  /* 0x00000004ff437e24 */ /* 0x000fe2000f8e00ff */
[----:B------:R-:W-:Y:S01]  /*5720*/  SEL R61, R61, 0xfffffff0, !P2 ;  /* 0xfffffff03d3d7807 */ /* 0x000fe20005000000 */
[----:B------:R-:W1:Y:S01]  /*5730*/  LDCU UR39, c[0x0][0xb30] ;  /* 0x00016600ff2777ac */ /* 0x000e620008000800 */
[----:B------:R-:W1:Y:S01]  /*5740*/  LDCU.64 UR60, c[0x0][0x888] ;  /* 0x00011100ff3c77ac */ /* 0x000e620008000a00 */
[----:B------:R-:W1:Y:S01]  /*5750*/  LDCU.64 UR40, c[0x0][0xb28] ;  /* 0x00016500ff2877ac */ /* 0x000e620008000a00 */
[----:B------:R-:W1:Y:S01]  /*5760*/  LDCU.128 UR56, c[0x0][0xb10] ;  /* 0x00016200ff3877ac */ /* 0x000e620008000c00 */
[----:B------:R-:W1:Y:S01]  /*5770*/  LDCU UR62, c[0x0][0x374] ;  /* 0x00006e80ff3e77ac */ /* 0x000e620008000800 */
[----:B------:R-:W-:Y:S01]  /*5780*/  UMOV UR55, 0x1 ;  /* 0x0000000100377882 */ /* 0x000fe20000000000 */
[----:B------:R-:W-:Y:S01]  /*5790*/  UMOV UR46, URZ ;  /* 0x000000ff002e7c82 */ /* 0x000fe20008000000 */
[----:B------:R-:W-:Y:S01]  /*57a0*/  UMOV UR53, URZ ;  /* 0x000000ff00357c82 */ /* 0x000fe20008000000 */
[----:B------:R-:W-:Y:S01]  /*57b0*/  UMOV UR52, URZ ;  /* 0x000000ff00347c82 */ /* 0x000fe20008000000 */
[----:B-1234-:R-:W-:-:S07]  /*57c0*/  IMAD.IADD R23, R0, 0x1, R23 ;  /* 0x0000000100177824 */ /* 0x01efce00078e0217 */
.L_x_123:
[C---:B------:R-:W-:Y:S02]  /*57d0*/  LEA R0, R58.reuse, UR44, 0x3 ;  /* 0x0000002c3a007c11 */ /* 0x040fe4000f8e18ff */
[----:B------:R-:W-:Y:S02]  /*57e0*/  SHF.L.U32 R2, R59, 0x1f, RZ ;  /* 0x0000001f3b027819 */ /* 0x000fe400000006ff */
[----:B------:R-:W-:Y:S02]  /*57f0*/  LEA R4, R58, UR44, 0x4 ;  /* 0x0000002c3a047c11 */ /* 0x000fe4000f8e20ff */
[----:B------:R-:W1:Y:S02]  /*5800*/  SYNCS.PHASECHK.TRANS64.TRYWAIT P0, [R0+URZ+0xa0], R2 ;  /* 0x0000a002000075a7 */ /* 0x000e6400080011ff */
[----:B-1----:R-:W-:Y:S05]  /*5810*/  @!P0 BRA `(.L_x_93) ;  /* 0x0000002c00088947 */ /* 0x002fea0003800000 */
.L_x_169:
[----:B------:R-:W-:Y:S01]  /*5820*/  R2UR UR7, R66 ;  /* 0x00000000420772ca */ /* 0x000fe200000e0000 */
[----:B------:R-:W2:Y:S01]  /*5830*/  LDS.128 R4, [R4+0x130] ;  /* 0x0001300004047984 */ /* 0x000ea20000000c00 */
[----:B-1----:R-:W-:Y:S01]  /*5840*/  VIADD R0, R0, 0xb0 ;  /* 0x000000b000007836 */ /* 0x002fe20000000000 */
[----:B------:R-:W-:Y:S04]  /*5850*/  UISETP.GE.AND UP0, UPT, UR42, 0x1, UPT ;  /* 0x000000012a00788c */ /* 0x000fe8000bf06270 */
[----:B------:R-:W-:Y:S01]  /*5860*/  PRMT R0, RZ, 0x654, R0 ;  /* 0x00000654ff007816 */ /* 0x000fe20000000000 */
[----:B------:R-:W-:Y:S01]  /*5870*/  @!PT LDS RZ, [RZ] ;  /* 0x00000000fffff984 */ /* 0x000fe20000000800 */
[----:B------:R-:W-:Y:S01]  /*5880*/  @!PT LDS RZ, [RZ] ;  /* 0x00000000fffff984 */ /* 0x000fe20000000800 */
[----:B------:R-:W-:Y:S01]  /*5890*/  @!PT LDS RZ, [RZ] ;  /* 0x00000000fffff984 */ /* 0x000fe20000000800 */
[----:B------:R-:W-:Y:S01]  /*58a0*/  @!PT LDS RZ, [RZ] ;  /* 0x00000000fffff984 */ /* 0x000fe20000000800 */
[----:B------:R1:W-:Y:S06]  /*58b0*/  MEMBAR.ALL.CTA ;  /* 0x0000000000007992 */ /* 0x0003ec0000008000 */
[----:B-1----:R-:W1:Y:S02]  /*58c0*/  FENCE.VIEW.ASYNC.S ;  /* 0x00000000000073c6 */ /* 0x002e640000000000 */
[----:B-1----:R1:W-:Y:S01]  /*58d0*/  SYNCS.ARRIVE.TRANS64.RED.A1T0 RZ, [R0+URZ], RZ ;  /* 0x000000ff00ff79a7 */ /* 0x0023e200081004ff */
[----:B--2---:R-:W-:Y:S11]  /*58e0*/  LOP3.LUT P0, RZ, R6, 0x1, RZ, 0xc0, !PT ;  /* 0x0000000106ff7812 */ /* 0x004ff6000780c0ff */
[----:B------:R-:W-:Y:S02]  /*58f0*/  @!UPT UIADD3 URZ, UPT, UPT, URZ, URZ, URZ ;  /* 0x000000fffffff290 */ /* 0x000fe4000fffe0ff */
[----:B------:R-:W-:Y:S01]  /*5900*/  VOTEU.ANY UP1, P0 ;  /* 0x0000000000ff7886 */ /* 0x000fe20000020100 */
[----:B------:R-:W-:Y:S01]  /*5910*/  PLOP3.LUT P0, PT, PT, PT, UP1, 0x80, 0x8 ;  /* 0x000000000008781c */ /* 0x000fe20003f0f018 */
[----:B------:R-:W-:Y:S06]  /*5920*/  UP2UR UR4, UPR, URZ, 0x2 ;  /* 0x00000002ff047883 */ /* 0x000fec0008000000 */
[----:B------:R-:W-:Y:S06]  /*5930*/  IMAD.U32 R68, RZ, RZ, UR4 ;  /* 0x00000004ff447e24 */ /* 0x000fec000f8e00ff */
[----:B------:R-:W-:Y:S02]  /*5940*/  @P0 SHF.R.U32.HI R2, RZ, 0x10, R5 ;  /* 0x00000010ff020819 */ /* 0x000fe40000011605 */
[----:B------:R-:W-:Y:S02]  /*5950*/  @P0 MOV R3, R4 ;  /* 0x0000000400030202 */ /* 0x000fe40000000f00 */
[----:B------:R-:W-:Y:S02]  /*5960*/  @P0 R2UR UR4, R2 ;  /* 0x00000000020402ca */ /* 0x000fe400000e0000 */
[----:B------:R-:W-:Y:S02]  /*5970*/  @P0 LOP3.LUT R4, R5, 0xffff, RZ, 0xc0, !PT ;  /* 0x0000ffff05040812 */ /* 0x000fe400078ec0ff */
[----:B------:R-:W-:Y:S02]  /*5980*/  @P0 R2UR UR6, R3 ;  /* 0x00000000030602ca */ /* 0x000fe400000e0000 */
[----:B------:R-:W-:Y:S07]  /*5990*/  @P0 R2UR UR5, R4 ;  /* 0x00000000040502ca */ /* 0x000fee00000e0000 */
[----:B------:R-:W-:Y:S02]  /*59a0*/  @UP1 UMOV UR7, UR4 ;  /* 0x0000000400071c82 */ /* 0x000fe40008000000 */
[----:B------:R-:W-:Y:S02]  /*59b0*/  IMAD.U32 R66, RZ, RZ, UR7 ;  /* 0x00000007ff427e24 */ /* 0x000fe4000f8e00ff */
[----:B------:R-:W-:Y:S02]  /*59c0*/  @UP1 UMOV UR38, UR6 ;  /* 0x0000000600261c82 */ /* 0x000fe40008000000 */
[----:B------:R-:W-:Y:S01]  /*59d0*/  @UP1 UMOV UR37, UR5 ;  /* 0x0000000500251c82 */ /* 0x000fe20008000000 */
[----:B-1----:R-:W-:Y:S05]  /*59e0*/  BRA.U !UP0, `(.L_x_94) ;  /* 0x0000000108cc7547 */ /* 0x002fea000b800000 */
[----:B------:R-:W1:Y:S01]  /*59f0*/  LDCU UR12, c[0x0][0xb20] ;  /* 0x00016400ff0c77ac */ /* 0x000e620008000800 */
[----:B------:R-:W-:Y:S02]  /*5a00*/  UIMAD.WIDE.U32 UR4, UR62, UR59, URZ ;  /* 0x0000003b3e0472a5 */ /* 0x000fe4000f8e00ff */
[----:B------:R-:W-:Y:S02]  /*5a10*/  UIMAD.WIDE.U32 UR6, UR63, UR56, URZ ;  /* 0x000000383f0672a5 */ /* 0x000fe4000f8e00ff */
[----:B------:R-:W-:Y:S02]  /*5a20*/  UISETP.NE.AND UP0, UPT, UR58, 0x1, UPT ;  /* 0x000000013a00788c */ /* 0x000fe4000bf05270 */
[----:B------:R-:W-:Y:S02]  /*5a30*/  UIMAD.WIDE.U32 UR8, UR37, UR59, URZ ;  /* 0x0000003b250872a5 */ /* 0x000fe4000f8e00ff */
[----:B------:R-:W-:Y:S02]  /*5a40*/  UIMAD.WIDE.U32 UR10, UR38, UR56, URZ ;  /* 0x00000038260a72a5 */ /* 0x000fe4000f8e00ff */
[----:B------:R-:W-:Y:S02]  /*5a50*/  UISETP.NE.AND UP1, UPT, UR43, 0x1, UPT ;  /* 0x000000012b00788c */ /* 0x000fe4000bf25270 */
[----:B------:R-:W-:Y:S01]  /*5a60*/  UISETP.NE.AND UP2, UPT, UR42, 0x1, UPT ;  /* 0x000000012a00788c */ /* 0x000fe2000bf45270 */
[----:B------:R-:W-:Y:S02]  /*5a70*/  UMOV UR4, UR5 ;  /* 0x0000000500047c82 */ /* 0x000fe40008000000 */
[----:B-1----:R-:W-:Y:S03]  /*5a80*/  USHF.R.U32.HI UR5, URZ, UR12, UR4 ;  /* 0x0000000cff057299 */ /* 0x002fe60008011604 */
[----:B------:R-:W-:Y:S02]  /*5a90*/  UMOV UR4, UR7 ;  /* 0x0000000700047c82 */ /* 0x000fe40008000000 */
[----:B------:R-:W-:Y:S02]  /*5aa0*/  USHF.R.U32.HI UR7, URZ, UR57, UR4 ;  /* 0x00000039ff077299 */ /* 0x000fe40008011604 */
[----:B------:R-:W-:Y:S02]  /*5ab0*/  USEL UR4, UR62, UR5, !UP0 ;  /* 0x000000053e047287 */ /* 0x000fe4000c000000 */
[----:B------:R-:W-:Y:S01]  /*5ac0*/  USEL UR7, UR63, UR7, !UP1 ;  /* 0x000000073f077287 */ /* 0x000fe2000c800000 */
[----:B------:R-:W-:Y:S01]  /*5ad0*/  UMOV UR5, UR9 ;  /* 0x0000000900057c82 */ /* 0x000fe20008000000 */
[----:B------:R-:W-:Y:S02]  /*5ae0*/  UIMAD.WIDE.U32 UR8, UR4, UR40, URZ ;  /* 0x00000028040872a5 */ /* 0x000fe4000f8e00ff */
[----:B------:R-:W-:Y:S03]  /*5af0*/  USHF.R.U32.HI UR6, URZ, UR12, UR5 ;  /* 0x0000000cff067299 */ /* 0x000fe60008011605 */
[----:B------:R-:W-:Y:S01]  /*5b00*/  UMOV UR5, UR11 ;  /* 0x0000000b00057c82 */ /* 0x000fe20008000000 */
[----:B------:R-:W-:Y:S02]  /*5b10*/  UIMAD.WIDE.U32 UR10, UR7, UR40, URZ ;  /* 0x00000028070a72a5 */ /* 0x000fe4000f8e00ff */
[----:B------:R-:W-:Y:S02]  /*5b20*/  USHF.R.U32.HI UR12, URZ, UR57, UR5 ;  /* 0x00000039ff0c7299 */ /* 0x000fe40008011605 */
[----:B------:R-:W-:Y:S01]  /*5b30*/  USEL UR6, UR37, UR6, !UP0 ;  /* 0x0000000625067287 */ /* 0x000fe2000c000000 */
[----:B------:R-:W-:Y:S02]  /*5b40*/  UMOV UR5, UR9 ;  /* 0x0000000900057c82 */ /* 0x000fe40008000000 */
[----:B------:R-:W-:Y:S01]  /*5b50*/  UMOV UR10, UR11 ;  /* 0x0000000b000a7c82 */ /* 0x000fe20008000000 */
[----:B------:R-:W-:Y:S02]  /*5b60*/  @UP2 USHF.R.U32.HI UR4, URZ, UR41, UR5 ;  /* 0x00000029ff042299 */ /* 0x000fe40008011605 */
[----:B------:R-:W-:Y:S02]  /*5b70*/  @UP2 USHF.R.U32.HI UR7, URZ, UR41, UR10 ;  /* 0x00000029ff072299 */ /* 0x000fe4000801160a */
[----:B------:R-:W-:Y:S02]  /*5b80*/  UIMAD UR4, UR42, UR4, URZ ;  /* 0x000000042a0472a4 */ /* 0x000fe4000f8e02ff */
[----:B------:R-:W-:Y:S02]  /*5b90*/  UIMAD.WIDE.U32 UR10, UR6, UR40, URZ ;  /* 0x00000028060a72a5 */ /* 0x000fe4000f8e00ff */
[----:B------:R-:W-:Y:S02]  /*5ba0*/  USEL UR5, UR38, UR12, !UP1 ;  /* 0x0000000c26057287 */ /* 0x000fe4000c800000 */
[----:B------:R-:W-:Y:S02]  /*5bb0*/  UIMAD UR8, UR42, UR7, URZ ;  /* 0x000000072a0872a4 */ /* 0x000fe4000f8e02ff */
[----:B------:R-:W-:Y:S03]  /*5bc0*/  UISETP.GE.AND UP0, UPT, UR6, UR4, UPT ;  /* 0x000000040600728c */ /* 0x000fe6000bf06270 */
[----:B------:R-:W-:Y:S01]  /*5bd0*/  UMOV UR4, UR11 ;  /* 0x0000000b00047c82 */ /* 0x000fe20008000000 */
[----:B------:R-:W-:Y:S02]  /*5be0*/  UISETP.GE.OR UP0, UPT, UR5, UR8, UP0 ;  /* 0x000000080500728c */ /* 0x000fe40008706670 */
[----:B------:R-:W-:Y:S02]  /*5bf0*/  USHF.R.U32.HI UR4, URZ, UR41, UR4 ;  /* 0x00000029ff047299 */ /* 0x000fe40008011604 */
[----:B------:R-:W-:Y:S02]  /*5c00*/  UIMAD.WIDE.U32 UR8, UR5, UR40, URZ ;  /* 0x00000028050872a5 */ /* 0x000fe4000f8e00ff */
[----:B------:R-:W-:Y:S02]  /*5c10*/  USEL UR11, UR6, UR4, !UP2 ;  /* 0x00000004060b7287 */ /* 0x000fe4000d000000 */
[----:B------:R-:W-:Y:S02]  /*5c20*/  UIADD3 UR8, UPT, UPT, -UR5, URZ, URZ ;  /* 0x000000ff05087290 */ /* 0x000fe4000fffe1ff */
[----:B------:R-:W-:Y:S01]  /*5c30*/  UIADD3 UR10, UPT, UPT, -UR11, URZ, URZ ;  /* 0x000000ff0b0a7290 */ /* 0x000fe2000fffe1ff */
[----:B------:R-:W-:Y:S01]  /*5c40*/  @!UP0 UMOV UR4, UR9 ;  /* 0x0000000900048c82 */ /* 0x000fe20008000000 */
[----:B------:R-:W-:Y:S02]  /*5c50*/  UIADD3 UR9, UPT, UPT, -UR6, URZ, URZ ;  /* 0x000000ff06097290 */ /* 0x000fe4000fffe1ff */
[----:B------:R-:W-:Y:S02]  /*5c60*/  @!UP0 USHF.R.U32.HI UR4, URZ, UR41, UR4 ;  /* 0x00000029ff048299 */ /* 0x000fe40008011604 */
[----:B------:R-:W-:Y:S02]  /*5c70*/  UIMAD UR10, UR42, UR10, UR6 ;  /* 0x0000000a2a0a72a4 */ /* 0x000fe4000f8e0206 */
[----:B------:R-:W-:Y:S04]  /*5c80*/  @!UP0 USEL UR4, UR5, UR4, !UP2 ;  /* 0x0000000405048287 */ /* 0x000fe8000d000000 */
[----:B------:R-:W-:Y:S02]  /*5c90*/  @!UP0 UIMAD UR10, UR7, UR10, UR4 ;  /* 0x0000000a070a82a4 */ /* 0x000fe4000f8e0204 */
[----:B------:R-:W-:Y:S02]  /*5ca0*/  @!UP0 UIADD3 UR11, UPT, UPT, UR11, -UR4, URZ ;  /* 0x800000040b0b8290 */ /* 0x000fe4000fffe0ff */
[----:B------:R-:W-:Y:S02]  /*5cb0*/  UIMAD UR7, UR43, UR8, UR38 ;  /* 0x000000082b0772a4 */ /* 0x000fe4000f8e0226 */
[----:B------:R-:W-:Y:S02]  /*5cc0*/  @!UP0 UIMAD UR6, UR11, UR42, UR5 ;  /* 0x0000002a0b0682a4 */ /* 0x000fe4000f8e0205 */
[----:B------:R-:W-:Y:S01]  /*5cd0*/  UIMAD UR4, UR58, UR9, UR37 ;  /* 0x000000093a0472a4 */ /* 0x000fe2000f8e0225 */
[----:B------:R-:W-:Y:S02]  /*5ce0*/  @!UP0 UMOV UR5, UR10 ;  /* 0x0000000a00058c82 */ /* 0x000fe40008000000 */
[----:B------:R-:W-:Y:S02]  /*5cf0*/  UIMAD UR38, UR5, UR43, UR7 ;  /* 0x0000002b052672a4 */ /* 0x000fe4000f8e0207 */
[----:B------:R-:W-:Y:S11]  /*5d00*/  UIMAD UR37, UR6, UR58, UR4 ;  /* 0x0000003a062572a4 */ /* 0x000ff6000f8e0204 */
[----:B------:R-:W-:Y:S01]  /*5d10*/  @!UPT UIADD3 URZ, UPT, UPT, URZ, URZ, URZ ;  /* 0x000000fffffff290 */ /* 0x000fe2000fffe0ff */
.L_x_94:
[----:B------:R-:W-:Y:S01]  /*5d20*/  UISETP.NE.AND UP0, UPT, UR39, 0x1, UPT ;  /* 0x000000012700788c */ /* 0x000fe2000bf05270 */
[----:B------:R-:W-:Y:S01]  /*5d30*/  R2UR UR11, R67 ;  /* 0x00000000430b72ca */ /* 0x000fe200000e0000 */
[----:B------:R-:W-:Y:S01]  /*5d40*/  USHF.L.U32 UR50, UR25, 0x6, URZ ;  /* 0x0000000619327899 */ /* 0x000fe200080006ff */
[----:B------:R-:W-:Y:S01]  /*5d50*/  IADD3 R58, PT, PT, R58, 0x1, RZ ;  /* 0x000000013a3a7810 */ /* 0x000fe20007ffe0ff */
[----:B------:R-:W-:Y:S07]  /*5d60*/  USHF.L.U32 UR49, UR26, 0x6, URZ ;  /* 0x000000061a317899 */ /* 0x000fee00080006ff */
[----:B------:R-:W1:Y:S01]  /*5d70*/  @!UP0 LDCU.128 UR12, c[0x0][0xb10] ;  /* 0x00016200ff0c87ac */ /* 0x000e620008000c00 */
[----:B------:R-:W2:Y:S01]  /*5d80*/  @!UP0 LDCU UR5, c[0x0][0xb0c] ;  /* 0x00016180ff0587ac */ /* 0x000ea20008000800 */
[----:B------:R-:W3:Y:S01]  /*5d90*/  @!UP0 LDCU UR10, c[0x0][0xb20] ;  /* 0x00016400ff0a87ac */ /* 0x000ee20008000800 */
[----:B-1----:R-:W-:Y:S02]  /*5da0*/  UIMAD.WIDE.U32 UR8, UR38, UR12, URZ ;  /* 0x0000000c260872a5 */ /* 0x002fe4000f8e00ff */
[----:B------:R-:W-:Y:S02]  /*5db0*/  UIMAD.WIDE.U32 UR6, UR37, UR15, URZ ;  /* 0x0000000f250672a5 */ /* 0x000fe4000f8e00ff */
[----:B------:R-:W-:Y:S03]  /*5dc0*/  @!UP0 UISETP.NE.AND UP1, UPT, UR14, 0x1, UPT ;  /* 0x000000010e00888c */ /* 0x000fe6000bf25270 */
[----:B------:R-:W-:Y:S01]  /*5dd0*/  @!UP0 UMOV UR4, UR9 ;  /* 0x0000000900048c82 */ /* 0x000fe20008000000 */
[----:B--2---:R-:W-:Y:S02]  /*5de0*/  @!UP0 UISETP.NE.AND UP2, UPT, UR5, 0x1, UPT ;  /* 0x000000010500888c */ /* 0x004fe4000bf45270 */
[----:B------:R-:W-:Y:S01]  /*5df0*/  @!UP0 USHF.R.U32.HI UR4, URZ, UR13, UR4 ;  /* 0x0000000dff048299 */ /* 0x000fe20008011604 */
[----:B------:R-:W-:Y:S02]  /*5e00*/  @!UP0 UMOV UR6, UR7 ;  /* 0x0000000700068c82 */ /* 0x000fe40008000000 */
[----:B---3--:R-:W-:Y:S02]  /*5e10*/  @!UP0 USHF.R.U32.HI UR6, URZ, UR10, UR6 ;  /* 0x0000000aff068299 */ /* 0x008fe40008011606 */
[----:B------:R-:W-:Y:S02]  /*5e20*/  @!UP0 USEL UR7, UR38, UR4, !UP2 ;  /* 0x0000000426078287 */ /* 0x000fe4000d000000 */
[----:B------:R-:W-:Y:S04]  /*5e30*/  @!UP0 USEL UR6, UR37, UR6, !UP1 ;  /* 0x0000000625068287 */ /* 0x000fe8000c800000 */
[----:B------:R-:W-:Y:S02]  /*5e40*/  @!UP0 UIADD3 UR4, UPT, UPT, -UR7, UR6, URZ ;  /* 0x0000000607048290 */ /* 0x000fe4000fffe1ff */
[----:B------:R-:W-:Y:S02]  /*5e50*/  @!UP0 UIADD3 UR6, UPT, UPT, UR7, -UR6, URZ ;  /* 0x8000000607068290 */ /* 0x000fe4000fffe0ff */
[----:B------:R-:W-:Y:S02]  /*5e60*/  @!UP0 UIMAD UR38, UR4, UR5, UR38 ;  /* 0x00000005042682a4 */ /* 0x000fe4000f8e0226 */
[----:B------:R-:W-:Y:S02]  /*5e70*/  @!UP0 UIMAD UR37, UR6, UR14, UR37 ;  /* 0x0000000e062582a4 */ /* 0x000fe4000f8e0225 */
[----:B------:R-:W-:Y:S09]  /*5e80*/  ULOP3.LUT UP0, URZ, UR11, 0x3f0, URZ, 0xc0, !UPT ;  /* 0x000003f00bff7892 */ /* 0x000ff2000f80c0ff */
[----:B------:R-:W-:Y:S05]  /*5e90*/  BRA.U !UP0, `(.L_x_95) ;  /* 0x00000001087c7547 */ /* 0x000fea000b800000 */
[----:B------:R-:W1:Y:S01]  /*5ea0*/  LDCU.64 UR8, c[0x4][0x80] ;  /* 0x01001000ff0877ac */ /* 0x000e620008000a00 */
[----:B------:R-:W-:Y:S01]  /*5eb0*/  MOV R2, 0x0 ;  /* 0x0000000000027802 */ /* 0x000fe20000000f00 */
[----:B------:R-:W-:Y:S02]  /*5ec0*/  HFMA2 R12, -RZ, RZ, 0, 5.9604644775390625e-08 ;  /* 0x00000001ff0c7431 */ /* 0x000fe400000001ff */
[----:B------:R-:W-:Y:S01]  /*5ed0*/  IMAD.MOV.U32 R8, RZ, RZ, 0x70 ;  /* 0x00000070ff087424 */ /* 0x000fe200078e00ff */
[----:B------:R2:W3:Y:S01]  /*5ee0*/  LDC.64 R14, c[0x4][R2] ;  /* 0x01000000020e7b82 */ /* 0x0004e20000000a00 */
[----:B------:R-:W4:Y:S01]  /*5ef0*/  LDCU.64 UR6, c[0x4][0x88] ;  /* 0x01001100ff0677ac */ /* 0x000f220008000a00 */
[----:B------:R-:W-:Y:S01]  /*5f00*/  IMAD.MOV.U32 R13, RZ, RZ, RZ ;  /* 0x000000ffff0d7224 */ /* 0x000fe200078e00ff */
[----:B------:R-:W2:Y:S01]  /*5f10*/  LDCU.64 UR4, c[0x4][0x8] ;  /* 0x01000100ff0477ac */ /* 0x000ea20008000a00 */
[----:B-1----:R-:W-:Y:S01]  /*5f20*/  MOV R5, UR9 ;  /* 0x0000000900057c02 */ /* 0x002fe20008000f00 */
[----:B------:R-:W-:Y:S01]  /*5f30*/  IMAD.U32 R4, RZ, RZ, UR8 ;  /* 0x00000008ff047e24 */ /* 0x000fe2000f8e00ff */
[----:B----4-:R-:W-:Y:S01]  /*5f40*/  MOV R7, UR7 ;  /* 0x0000000700077c02 */ /* 0x010fe20008000f00 */
[----:B------:R-:W-:Y:S01]  /*5f50*/  IMAD.U32 R6, RZ, RZ, UR6 ;  /* 0x00000006ff067e24 */ /* 0x000fe2000f8e00ff */
[----:B--2---:R-:W-:Y:S01]  /*5f60*/  MOV R11, UR5 ;  /* 0x00000005000b7c02 */ /* 0x004fe20008000f00 */
[----:B------:R-:W-:Y:S02]  /*5f70*/  IMAD.U32 R10, RZ, RZ, UR4 ;  /* 0x00000004ff0a7e24 */ /* 0x000fe4000f8e00ff */
[----:B------:R-:W-:Y:S07]  /*5f80*/  LEPC R20, `(.L_x_96) ;  /* 0x000000001014794e */ /* 0x000fee0000000000 */
[----:B---3-5:R-:W-:Y:S05]  /*5f90*/  CALL.ABS.NOINC R14 ;  /* 0x000000000e007343 */ /* 0x028fea0003c00000 */
.L_x_96:
[----:B------:R-:W1:Y:S01]  /*5fa0*/  LDCU.64 UR8, c[0x4][0x80] ;  /* 0x01001000ff0877ac */ /* 0x000e620008000a00 */
[----:B------:R-:W2:Y:S01]  /*5fb0*/  LDC.64 R2, c[0x4][R2] ;  /* 0x0100000002027b82 */ /* 0x000ea20000000a00 */
[----:B------:R-:W-:Y:S02]  /*5fc0*/  HFMA2 R12, -RZ, RZ, 0, 5.9604644775390625e-08 ;  /* 0x00000001ff0c7431 */ /* 0x000fe400000001ff */
[----:B------:R-:W-:Y:S02]  /*5fd0*/  IMAD.MOV.U32 R8, RZ, RZ, 0x70 ;  /* 0x00000070ff087424 */ /* 0x000fe400078e00ff */
[----:B------:R-:W-:Y:S01]  /*5fe0*/  IMAD.MOV.U32 R13, RZ, RZ, RZ ;  /* 0x000000ffff0d7224 */ /* 0x000fe200078e00ff */
[----:B------:R-:W3:Y:S01]  /*5ff0*/  LDCU.64 UR6, c[0x4][0x88] ;  /* 0x01001100ff0677ac */ /* 0x000ee20008000a00 */
[----:B------:R-:W4:Y:S01]  /*6000*/  LDCU.64 UR4, c[0x4][0x8] ;  /* 0x01000100ff0477ac */ /* 0x000f220008000a00 */
[----:B-1----:R-:W-:Y:S02]  /*6010*/  MOV R4, UR8 ;  /* 0x0000000800047c02 */ /* 0x002fe40008000f00 */
[----:B------:R-:W-:Y:S02]  /*6020*/  MOV R5, UR9 ;  /* 0x0000000900057c02 */ /* 0x000fe40008000f00 */
[----:B---3--:R-:W-:Y:S01]  /*6030*/  MOV R7, UR7 ;  /* 0x0000000700077c02 */ /* 0x008fe20008000f00 */
[----:B------:R-:W-:Y:S01]  /*6040*/  IMAD.U32 R6, RZ, RZ, UR6 ;  /* 0x00000006ff067e24 */ /* 0x000fe2000f8e00ff */
[----:B----4-:R-:W-:Y:S01]  /*6050*/  MOV R11, UR5 ;  /* 0x00000005000b7c02 */ /* 0x010fe20008000f00 */
[----:B------:R-:W-:Y:S02]  /*6060*/  IMAD.U32 R10, RZ, RZ, UR4 ;  /* 0x00000004ff0a7e24 */ /* 0x000fe4000f8e00ff */
[----:B------:R-:W-:Y:S07]  /*6070*/  LEPC R20, `(.L_x_95) ;  /* 0x000000001014794e */ /* 0x000fee0000000000 */
[----:B--2---:R-:W-:Y:S05]  /*6080*/  CALL.ABS.NOINC R2 ;  /* 0x0000000002007343 */ /* 0x004fea0003c00000 */
.L_x_95:
[----:B------:R-:W-:Y:S02]  /*6090*/  R2UR UR6, R56 ;  /* 0x00000000380672ca */ /* 0x000fe400000e0000 */
[----:B------:R-:W-:Y:S02]  /*60a0*/  R2UR UR5, R65 ;  /* 0x00000000410572ca */ /* 0x000fe400000e0000 */
[----:B------:R-:W-:Y:S02]  /*60b0*/  R2UR UR4, R64 ;  /* 0x00000000400472ca */ /* 0x000fe400000e0000 */
[----:B------:R-:W-:Y:S02]  /*60c0*/  ISETP.NE.U32.AND P4, PT, R50, RZ, PT ;  /* 0x000000ff3200720c */ /* 0x000fe40003f85070 */
[----:B------:R-:W-:Y:S02]  /*60d0*/  ISETP.NE.U32.AND P2, PT, RZ, UR60, PT ;  /* 0x0000003cff007c0c */ /* 0x000fe4000bf45070 */
[----:B------:R-:W-:Y:S02]  /*60e0*/  ISETP.NE.AND.EX P4, PT, R51, RZ, PT, P4 ;  /* 0x000000ff3300720c */ /* 0x000fe40003f85340 */
[----:B------:R-:W-:Y:S01]  /*60f0*/  ISETP.NE.AND.EX P2, PT, RZ, UR61, PT, P2 ;  /* 0x0000003dff007c0c */ /* 0x000fe2000bf45320 */
[----:B------:R-:W-:Y:S02]  /*6100*/  UISETP.NE.AND UP2, UPT, UR6, URZ, UPT ;  /* 0x000000ff0600728c */ /* 0x000fe4000bf45270 */
[----:B------:R-:W-:Y:S04]  /*6110*/  UISETP.NE.U32.AND UP0, UPT, UR5, URZ, UPT ;  /* 0x000000ff0500728c */ /* 0x000fe8000bf05070 */
[----:B------:R-:W-:Y:S01]  /*6120*/  UISETP.NE.AND.EX UP1, UPT, UR4, URZ, UPT, UP0 ;  /* 0x000000ff0400728c */ /* 0x000fe2000bf25300 */
[----:B------:R-:W-:Y:S01]  /*6130*/  PLOP3.LUT P1, PT, PT, PT, UP2, 0x80, 0x8 ;  /* 0x000000000008781c */ /* 0x000fe20003f2f028 */
[----:B------:R-:W-:Y:S03]  /*6140*/  UPLOP3.LUT UP0, UPT, UPT, UPT, UPT, 0x40, 0x4 ;  /* 0x000000000004789c */ /* 0x000fe60003f0e870 */
[----:B------:R-:W-:Y:S06]  /*6150*/  @UP2 UPLOP3.LUT UP0, UPT, UPT, UPT, UP1, 0x80, 0x8 ;  /* 0x000000000008289c */ /* 0x000fec0003f0f010 */
[----:B------:R-:W-:Y:S01]  /*6160*/  PLOP3.LUT P0, PT, PT, PT, UP0, 0x80, 0x8 ;  /* 0x000000000008781c */ /* 0x000fe20003f0f008 */
[----:B------:R-:W-:Y:S01]  /*6170*/  @!UPT UIADD3 URZ, UPT, UPT, URZ, URZ, URZ ;  /* 0x000000fffffff290 */ /* 0x000fe2000fffe0ff */
[----:B------:R-:W-:Y:S11]  /*6180*/  BRA.U !UP1, `(.L_x_97) ;  /* 0x0000000109407547 */ /* 0x000ff6000b800000 */
[----:B------:R-:W-:Y:S01]  /*6190*/  UISETP.NE.U32.AND UP0, UPT, UR60, URZ, UPT ;  /* 0x000000ff3c00728c */ /* 0x000fe2000bf05070 */
[----:B------:R-:W-:Y:S01]  /*61a0*/  R2UR UR6, R65 ;  /* 0x00000000410672ca */ /* 0x000fe200000e0000 */
[----:B------:R-:W1:Y:S01]  /*61b0*/  LDCU.64 UR8, c[0x0][0x358] ;  /* 0x00006b00ff0877ac */ /* 0x000e620008000a00 */
[----:B------:R-:W-:Y:S02]  /*61c0*/  HFMA2 R52, -RZ, RZ, 0, 5.9604644775390625e-08 ;  /* 0x00000001ff347431 */ /* 0x000fe400000001ff */
[----:B------:R-:W-:Y:S01]  /*61d0*/  IMAD.MOV.U32 R0, RZ, RZ, 0x1 ;  /* 0x00000001ff007424 */ /* 0x000fe200078e00ff */
[----:B------:R-:W-:Y:S06]  /*61e0*/  UISETP.NE.AND.EX UP0, UPT, UR61, URZ, UPT, UP0 ;  /* 0x000000ff3d00728c */ /* 0x000fec000bf05300 */
[----:B------:R-:W-:Y:S05]  /*61f0*/  PLOP3.LUT P3, PT, PT, PT, UP0, 0x80, 0x8 ;  /* 0x000000000008781c */ /* 0x000fea0003f6f008 */
[----:B------:R-:W2:Y:S01]  /*6200*/  @UP0 LDCU.64 UR4, c[0x0][0x888] ;  /* 0x00011100ff0407ac */ /* 0x000ea20008000a00 */
[----:B------:R-:W-:Y:S07]  /*6210*/  @UP0 UIMAD UR6, UR36, UR6, URZ ;  /* 0x00000006240602a4 */ /* 0x000fee000f8e02ff */
[----:B------:R-:W-:Y:S01]  /*6220*/  @!P3 PRMT R52, R0, 0x7610, R52 ;  /* 0x000076100034b816 */ /* 0x000fe20000000034 */
[----:B--2---:R-:W-:Y:S06]  /*6230*/  @UP0 UIMAD.WIDE UR4, UR6, 0x4, UR4 ;  /* 0x00000004060408a5 */ /* 0x004fec000f8e0204 */
[----:B------:R-:W-:Y:S02]  /*6240*/  IMAD.U32 R2, RZ, RZ, UR4 ;  /* 0x00000004ff027e24 */ /* 0x000fe4000f8e00ff */
[----:B------:R-:W-:Y:S03]  /*6250*/  IMAD.U32 R3, RZ, RZ, UR5 ;  /* 0x00000005ff037e24 */ /* 0x000fe6000f8e00ff */
[----:B------:R-:W2:Y:S02]  /*6260*/  @!UP0 LDCU UR4, c[0x0][0x880] ;  /* 0x00011000ff0487ac */ /* 0x000ea40008000800 */
[----:B-1---5:R1:W5:Y:S02]  /*6270*/  @P3 LDG.E R26, desc[UR8][R2.64] ;  /* 0x00000008021a3981 */ /* 0x022364000c1e1900 */
[----:B-12---:R-:W-:Y:S02]  /*6280*/  @!P3 MOV R26, UR4 ;  /* 0x00000004001abc02 */ /* 0x006fe40008000f00 */
.L_x_97:
[----:B------:R-:W-:Y:S05]  /*6290*/  @!P4 BRA `(.L_x_98) ;  /* 0x000000000024c947 */ /* 0x000fea0003800000 */
[----:B------:R-:W-:Y:S01]  /*62a0*/  ISETP.NE.U32.AND P3, PT, R48, RZ, PT ;  /* 0x000000ff3000720c */ /* 0x000fe20003f65070 */
[----:B------:R-:W1:Y:S03]  /*62b0*/  LDCU.64 UR4, c[0x0][0x358] ;  /* 0x00006b00ff0477ac */ /* 0x000e660008000a00 */
[----:B------:R-:W-:Y:S11]  /*62c0*/  ISETP.NE.AND.EX P3, PT, R49, RZ, PT, P3 ;  /* 0x000000ff3100720c */ /* 0x000ff60003f65330 */
[----:B------:R-:W-:Y:S02]  /*62d0*/  @!UPT UIADD3 URZ, UPT, UPT, URZ, URZ, URZ ;  /* 0x000000fffffff290 */ /* 0x000fe4000fffe0ff */
[----:B------:R-:W2:Y:S01]  /*62e0*/  @P3 LDC.64 R2, c[0x0][0x8a8] ;  /* 0x00022a00ff023b82 */ /* 0x000ea20000000a00 */
[----:B------:R-:W-:Y:S04]  /*62f0*/  @P3 IMAD R0, R50, UR36, RZ ;  /* 0x0000002432003c24 */ /* 0x000fe8000f8e02ff */
[----:B--2---:R-:W-:Y:S05]  /*6300*/  @P3 IMAD.WIDE R2, R0, 0x4, R2 ;  /* 0x0000000400023825 */ /* 0x004fea00078e0202 */
[----:B-1---5:R1:W5:Y:S02]  /*6310*/  @P3 LDG.E R24, desc[UR4][R2.64] ;  /* 0x0000000402183981 */ /* 0x022364000c1e1900 */
[----:B-1----:R-:W2:Y:S02]  /*6320*/  @!P3 LDC R24, c[0x0][0x8a0] ;  /* 0x00022800ff18bb82 */ /* 0x002ea40000000800 */
.L_x_98:
[----:B-----5:R-:W-:Y:S01]  /*6330*/  FSETP.NEU.AND P3, PT, R26, RZ, PT ;  /* 0x000000ff1a00720b */ /* 0x020fe20003f6d000 */
[----:B------:R-:W-:Y:S01]  /*6340*/  IMAD.U32 R2, RZ, RZ, UR46 ;  /* 0x0000002eff027e24 */ /* 0x000fe2000f8e00ff */
[----:B------:R-:W-:Y:S01]  /*6350*/  SEL R5, RZ, 0xffffffff, P2 ;  /* 0xffffffffff057807 */ /* 0x000fe20001000000 */
[----:B------:R-:W-:Y:S01]  /*6360*/  ULOP3.LUT UR4, UR55, 0x1, URZ, 0x3c, !UPT ;  /* 0x0000000137047892 */ /* 0x000fe2000f8e3cff */
[----:B------:R-:W-:Y:S01]  /*6370*/  @P1 LOP3.LUT P2, RZ, R52, 0xff, RZ, 0xc0, !PT ;  /* 0x000000ff34ff1812 */ /* 0x000fe2000784c0ff */
[----:B------:R-:W-:Y:S01]  /*6380*/  BSSY B1, `(.L_x_99) ;  /* 0x000004b000017945 */ /* 0x000fe20003800000 */
[----:B------:R-:W-:Y:S01]  /*6390*/  @P1 SEL R0, RZ, 0xffffffff, P3 ;  /* 0xffffffffff001807 */ /* 0x000fe20001800000 */
[----:B------:R-:W-:Y:S01]  /*63a0*/  IMAD.MOV.U32 R75, RZ, RZ, 0x1 ;  /* 0x00000001ff4b7424 */ /* 0x000fe200078e00ff */
[----:B------:R-:W-:Y:S01]  /*63b0*/  LEA R2, R2, UR44, 0x3 ;  /* 0x0000002c02027c11 */ /* 0x000fe2000f8e18ff */
[----:B------:R-:W-:Y:S01]  /*63c0*/  IMAD.U32 R73, RZ, RZ, UR4 ;  /* 0x00000004ff497e24 */ /* 0x000fe2000f8e00ff */
[----:B------:R-:W-:Y:S01]  /*63d0*/  @P0 SEL R0, R5, R0, !P2 ;  /* 0x0000000005000207 */ /* 0x000fe20005000000 */
[----:B------:R-:W-:Y:S01]  /*63e0*/  IMAD.U32 R74, RZ, RZ, UR46 ;  /* 0x0000002eff4a7e24 */ /* 0x000fe2000f8e00ff */
[----:B------:R-:W-:Y:S02]  /*63f0*/  LEA R72, R22, UR44, 0x3 ;  /* 0x0000002c16487c11 */ /* 0x000fe4000f8e18ff */
[----:B------:R-:W-:Y:S02]  /*6400*/  CS2R R46, SRZ ;  /* 0x00000000002e7805 */ /* 0x000fe4000001ff00 */
[----:B------:R-:W-:Y:S02]  /*6410*/  @P1 LOP3.LUT R0, R0, 0x1, RZ, 0xc0, !PT ;  /* 0x0000000100001812 */ /* 0x000fe400078ec0ff */
[----:B------:R-:W-:Y:S02]  /*6420*/  CS2R R44, SRZ ;  /* 0x00000000002c7805 */ /* 0x000fe4000001ff00 */
[----:B------:R-:W-:Y:S02]  /*6430*/  SHF.L.U32 R3, R60, 0x1f, RZ ;  /* 0x0000001f3c037819 */ /* 0x000fe400000006ff */
[----:B------:R-:W-:Y:S02]  /*6440*/  CS2R R42, SRZ ;  /* 0x00000000002a7805 */ /* 0x000fe4000001ff00 */
[----:B------:R-:W-:Y:S02]  /*6450*/  ISETP.NE.U32.OR P5, PT, R0, 0x1, !P1 ;  /* 0x000000010000780c */ /* 0x000fe40004fa5470 */
[----:B------:R-:W-:Y:S02]  /*6460*/  CS2R R40, SRZ ;  /* 0x0000000000287805 */ /* 0x000fe4000001ff00 */
[----:B------:R-:W-:Y:S02]  /*6470*/  PLOP3.LUT P2, PT, PT, PT, UP1, 0x80, 0x8 ;  /* 0x000000000008781c */ /* 0x000fe40003f4f018 */
[----:B------:R-:W-:Y:S02]  /*6480*/  CS2R R38, SRZ ;  /* 0x0000000000267805 */ /* 0x000fe4000001ff00 */
[----:B------:R-:W-:Y:S02]  /*6490*/  LEA.HI R25, R22, R22, RZ, 0x1 ;  /* 0x0000001616197211 */ /* 0x000fe400078f08ff */
[----:B------:R-:W-:Y:S02]  /*64a0*/  CS2R R36, SRZ ;  /* 0x0000000000247805 */ /* 0x000fe4000001ff00 */
[----:B------:R-:W-:Y:S02]  /*64b0*/  LOP3.LUT P4, R57, R52, 0xff, RZ, 0xc0, !PT ;  /* 0x000000ff34397812 */ /* 0x000fe4000788c0ff */
[----:B------:R-:W-:Y:S02]  /*64c0*/  CS2R R34, SRZ ;  /* 0x0000000000227805 */ /* 0x000fe4000001ff00 */
[----:B------:R-:W-:Y:S02]  /*64d0*/  SEL R4, RZ, 0xffffffff, P3 ;  /* 0xffffffffff047807 */ /* 0x000fe40001800000 */
[----:B------:R-:W-:Y:S02]  /*64e0*/  CS2R R32, SRZ ;  /* 0x0000000000207805 */ /* 0x000fe4000001ff00 */
[----:B------:R-:W-:Y:S02]  /*64f0*/  P2R R69, PR, RZ, 0x20 ;  /* 0x00000020ff457803 */ /* 0x000fe40000000000 */
[----:B------:R-:W-:Y:S02]  /*6500*/  @P5 SHF.L.U32 R0, R73, 0x1f, RZ ;  /* 0x0000001f49005819 */ /* 0x000fe400000006ff */
[----:B------:R-:W-:Y:S02]  /*6510*/  @P2 SEL R4, R5, R4, !P4 ;  /* 0x0000000405042207 */ /* 0x000fe40006000000 */
[----:B------:R1:W3:Y:S02]  /*6520*/  @P5 SYNCS.PHASECHK.TRANS64.TRYWAIT P1, [R2+URZ+0x60], R0 ;  /* 0x00006000020055a7 */ /* 0x0002e400080211ff */
[----:B------:R-:W-:Y:S04]  /*6530*/  LOP3.LUT R4, R4, 0x1, RZ, 0xc0, !PT ;  /* 0x0000000104047812 */ /* 0x000fe800078ec0ff */
[----:B------:R-:W-:Y:S04]  /*6540*/  ISETP.NE.U32.AND P2, PT, R4, 0x1, PT ;  /* 0x000000010400780c */ /* 0x000fe80003f45070 */
[----:B------:R-:W-:Y:S01]  /*6550*/  P2R R76, PR, RZ, 0x4 ;  /* 0x00000004ff4c7803 */ /* 0x000fe20000000000 */
[----:B------:R4:W2:Y:S01]  /*6560*/  SYNCS.PHASECHK.TRANS64.TRYWAIT P0, [R72+URZ+0xc0], R3 ;  /* 0x0000c003480075a7 */ /* 0x0008a200080011ff */
[C---:B-1----:R-:W-:Y:S01]  /*6570*/  IMAD.SHL.U32 R0, R25.reuse, 0x20, RZ ;  /* 0x0000002019007824 */ /* 0x042fe200078e00ff */
[----:B------:R-:W-:Y:S04]  /*6580*/  LOP3.LUT R25, R25, 0xffe, RZ, 0xc0, !PT ;  /* 0x00000ffe19197812 */ /* 0x000fe800078ec0ff */
[----:B------:R-:W-:Y:S01]  /*6590*/  LOP3.LUT R0, R0, 0xffffffc0, RZ, 0xc0, !PT ;  /* 0xffffffc000007812 */ /* 0x000fe200078ec0ff */
[----:B------:R-:W-:Y:S04]  /*65a0*/  IMAD.IADD R25, R22, 0x1, -R25 ;  /* 0x0000000116197824 */ /* 0x000fe800078e0a19 */
[----:B------:R-:W-:Y:S04]  /*65b0*/  IMAD.IADD R0, R23, 0x1, R0 ;  /* 0x0000000117007824 */ /* 0x000fe800078e0200 */
[----:B------:R-:W-:Y:S01]  /*65c0*/  IMAD R25, R25, 0x100000, R0 ;  /* 0x0010000019197824 */ /* 0x000fe200078e0200 */
[----:B---3--:R-:W-:Y:S01]  /*65d0*/  @P5 SEL R75, RZ, 0x1, !P1 ;  /* 0x00000001ff4b5807 */ /* 0x008fe20004800000 */
[----:B----4-:R-:W-:Y:S06]  /*65e0*/  @!P5 BRA `(.L_x_100) ;  /* 0x000000000090d947 */ /* 0x010fec0003800000 */
[----:B------:R-:W-:Y:S01]  /*65f0*/  HFMA2 R39, -RZ, RZ, 0, 0 ;  /* 0x00000000ff277431 */ /* 0x000fe200000001ff */
[----:B------:R-:W-:Y:S01]  /*6600*/  ISETP.NE.AND P1, PT, R75, RZ, PT ;  /* 0x000000ff4b00720c */ /* 0x000fe20003f25270 */
[----:B------:R-:W-:Y:S01]  /*6610*/  IMAD.U32 R5, RZ, RZ, UR46 ;  /* 0x0000002eff057e24 */ /* 0x000fe2000f8e00ff */
[----:B------:R-:W-:Y:S11]  /*6620*/  BSSY B0, `(.L_x_101) ;  /* 0x0000005000007945 */ /* 0x000ff60003800000 */
[----:B------:R-:W-:Y:S05]  /*6630*/  @P1 BRA `(.L_x_102) ;  /* 0x00000000000c1947 */ /* 0x000fea0003800000 */
[----:B------:R-:W-:Y:S04]  /*6640*/  SHF.L.U32 R0, R73, 0x1f, RZ ;  /* 0x0000001f49007819 */ /* 0x000fe800000006ff */
[----:B------:R-:W1:Y:S02]  /*6650*/  SYNCS.PHASECHK.TRANS64.TRYWAIT P1, [R2+URZ+0x60], R0 ;  /* 0x00006000020075a7 */ /* 0x000e6400080211ff */
[----:B-1----:R-:W-:Y:S05]  /*6660*/  @!P1 BRA `(.L_x_103) ;  /* 0x0000001c00889947 */ /* 0x002fea0003800000 */
.L_x_102:
[----:B------:R-:W-:Y:S05]  /*6670*/  BSYNC B0 ;  /* 0x0000000000007941 */ /* 0x000fea0003800000 */
.L_x_101:
[----:B------:R-:W-:Y:S01]  /*6680*/  ISETP.NE.AND P1, PT, R76, RZ, PT ;  /* 0x000000ff4c00720c */ /* 0x000fe20003f25270 */
[----:B------:R-:W-:Y:S01]  /*6690*/  IMAD.MOV.U32 R38, RZ, RZ, RZ ;  /* 0x000000ffff267224 */ /* 0x000fe200078e00ff */
[----:B------:R-:W-:Y:S02]  /*66a0*/  CS2R R36, SRZ ;  /* 0x0000000000247805 */ /* 0x000fe4000001ff00 */
[----:B------:R-:W-:Y:S02]  /*66b0*/  CS2R R34, SRZ ;  /* 0x0000000000227805 */ /* 0x000fe4000001ff00 */
[----:B------:R-:W-:Y:S02]  /*66c0*/  CS2R R32, SRZ ;  /* 0x0000000000207805 */ /* 0x000fe4000001ff00 */
[----:B------:R-:W-:Y:S02]  /*66d0*/  CS2R R42, SRZ ;  /* 0x00000000002a7805 */ /* 0x000fe4000001ff00 */
[----:B------:R-:W-:Y:S02]  /*66e0*/  CS2R R40, SRZ ;  /* 0x0000000000287805 */ /* 0x000fe4000001ff00 */
[----:B------:R-:W-:Y:S02]  /*66f0*/  CS2R R46, SRZ ;  /* 0x00000000002e7805 */ /* 0x000fe4000001ff00 */
[----:B------:R-:W-:Y:S01]  /*6700*/  CS2R R44, SRZ ;  /* 0x00000000002c7805 */ /* 0x000fe2000001ff00 */
[----:B------:R-:W-:Y:S01]  /*6710*/  @P1 IMAD R5, R5, 0x800, R27 ;  /* 0x0000080005051824 */ /* 0x000fe200078e021b */
[----:B------:R-:W-:Y:S05]  /*6720*/  @P1 WARPSYNC.ALL ;  /* 0x0000000000001948 */ /* 0x000fea0003800000 */
[----:B------:R-:W-:Y:S01]  /*6730*/  @P1 LEA R5, R5, UR44, 0x2 ;  /* 0x0000002c05051c11 */ /* 0x000fe2000f8e10ff */
[----:B------:R-:W-:Y:S04]  /*6740*/  UIADD3 UR4, UPT, UPT, UR46, 0x1, URZ ;  /* 0x000000012e047890 */ /* 0x000fe8000fffe0ff */
[----:B------:R3:W4:Y:S01]  /*6750*/  @P1 LDSM.16.M88.4 R32, [R5+0x400] ;  /* 0x000400000520183b */ /* 0x0007220000000200 */
[----:B------:R-:W-:Y:S01]  /*6760*/  @P1 VIADD R4, R5, 0x400 ;  /* 0x0000040005041836 */ /* 0x000fe20000000000 */
[----:B------:R-:W-:Y:S01]  /*6770*/  UISETP.NE.AND UP0, UPT, UR4, 0x3, UPT ;  /* 0x000000030400788c */ /* 0x000fe2000bf05270 */
[C-C-:B-1----:R-:W-:Y:S02]  /*6780*/  @P1 IMAD R2, R62.reuse, 0x4, R5.reuse ;  /* 0x000000043e021824 */ /* 0x142fe400078e0205 */
[C---:B------:R-:W-:Y:S01]  /*6790*/  @P1 IMAD R4, R61.reuse, 0x4, R4 ;  /* 0x000000043d041824 */ /* 0x040fe200078e0204 */
[----:B------:R-:W-:Y:S01]  /*67a0*/  USEL UR5, URZ, 0x1, UP0 ;  /* 0x00000001ff057887 */ /* 0x000fe20008000000 */
[----:B------:R-:W-:Y:S01]  /*67b0*/  @P1 IMAD R0, R61, 0x4, R5 ;  /* 0x000000043d001824 */ /* 0x000fe200078e0205 */
[----:B------:R3:W1:Y:S01]  /*67c0*/  @P1 LDSM.16.M88.4 R36, [R2+0x400] ;  /* 0x000400000224183b */ /* 0x0006620000000200 */
[----:B------:R-:W-:Y:S01]  /*67d0*/  @P1 IMAD R4, R62, 0x4, R4 ;  /* 0x000000043e041824 */ /* 0x000fe200078e0204 */
[----:B------:R-:W-:Y:S02]  /*67e0*/  USEL UR4, UR4, URZ, UP0 ;  /* 0x000000ff04047287 */ /* 0x000fe40008000000 */
[----:B------:R3:W1:Y:S01]  /*67f0*/  @P1 LDSM.16.M88.4 R40, [R0+0x400] ;  /* 0x000400000028183b */ /* 0x0006620000000200 */
[----:B------:R-:W-:Y:S03]  /*6800*/  LOP3.LUT R73, R73, UR5, RZ, 0x3c, !PT ;  /* 0x0000000549497c12 */ /* 0x000fe6000f8e3cff */
[----:B------:R3:W1:Y:S01]  /*6810*/  @P1 LDSM.16.M88.4 R44, [R4] ;  /* 0x00000000042c183b */ /* 0x0006620000000200 */
[----:B------:R-:W-:Y:S03]  /*6820*/  IMAD.U32 R74, RZ, RZ, UR4 ;  /* 0x00000004ff4a7e24 */ /* 0x000fe6000f8e00ff */
.L_x_100:
[----:B------:R-:W-:Y:S05]  /*6830*/  BSYNC B1 ;  /* 0x0000000000017941 */ /* 0x000fea0003800000 */
.L_x_99:
[----:B---3--:R-:W-:Y:S04]  /*6840*/  SHF.R.U32.HI R0, RZ, 0x15, R25 ;  /* 0x00000015ff007819 */ /* 0x008fe80000011619 */
[----:B------:R-:W-:Y:S01]  /*6850*/  LOP3.LUT P1, RZ, R0, 0x3, R53, 0x48, !PT ;  /* 0x0000000300ff7812 */ /* 0x000fe20007824835 */
[----:B------:R-:W-:Y:S01]  /*6860*/  @!UPT UIADD3 URZ, UPT, UPT, URZ, URZ, URZ ;  /* 0x000000fffffff290 */ /* 0x000fe2000fffe0ff */
[----:B--2---:R-:W-:Y:S11]  /*6870*/  @P0 BRA `(.L_x_104) ;  /* 0x0000000000080947 */ /* 0x004ff60003800000 */
[----:B------:R-:W2:Y:S02]  /*6880*/  SYNCS.PHASECHK.TRANS64.TRYWAIT P0, [R72+URZ+0xc0], R3 ;  /* 0x0000c003480075a7 */ /* 0x000ea400080011ff */
[----:B--2---:R-:W-:Y:S05]  /*6890*/  @!P0 BRA `(.L_x_105) ;  /* 0x0000001c00108947 */ /* 0x004fea0003800000 */
.L_x_104:
[----:B------:R-:W-:Y:S05]  /*68a0*/  @!P1 BRA `(.L_x_106) ;  /* 0x0000000000409947 */ /* 0x000fea0003800000 */
[----:B------:R-:W3:Y:S01]  /*68b0*/  LDCU.64 UR8, c[0x4][0x70] ;  /* 0x01000e00ff0877ac */ /* 0x000ee20008000a00 */
[----:B--2---:R-:W-:Y:S01]  /*68c0*/  MOV R3, 0x0 ;  /* 0x0000000000037802 */ /* 0x004fe20000000f00 */
[----:B------:R-:W-:Y:S02]  /*68d0*/  HFMA2 R12, -RZ, RZ, 0, 5.9604644775390625e-08 ;  /* 0x00000001ff0c7431 */ /* 0x000fe400000001ff */
[----:B------:R-:W-:Y:S02]  /*68e0*/  IMAD.MOV.U32 R8, RZ, RZ, 0x192 ;  /* 0x00000192ff087424 */ /* 0x000fe400078e00ff */
[----:B------:R-:W-:Y:S01]  /*68f0*/  IMAD.MOV.U32 R13, RZ, RZ, RZ ;  /* 0x000000ffff0d7224 */ /* 0x000fe200078e00ff */
[----:B------:R-:W2:Y:S01]  /*6900*/  LDCU.64 UR6, c[0x4][0x78] ;  /* 0x01000f00ff0677ac */ /* 0x000ea20008000a00 */
[----:B------:R-:W1:Y:S01]  /*6910*/  LDC.64 R2, c[0x4][R3] ;  /* 0x0100000003027b82 */ /* 0x000e620000000a00 */
[----:B------:R-:W5:Y:S01]  /*6920*/  LDCU.64 UR4, c[0x4][0x10] ;  /* 0x01000200ff0477ac */ /* 0x000f620008000a00 */
[----:B---3--:R-:W-:Y:S01]  /*6930*/  MOV R5, UR9 ;  /* 0x0000000900057c02 */ /* 0x008fe20008000f00 */
[----:B------:R-:W-:Y:S01]  /*6940*/  IMAD.U32 R4, RZ, RZ, UR8 ;  /* 0x00000008ff047e24 */ /* 0x000fe2000f8e00ff */
[----:B--2---:R-:W-:Y:S01]  /*6950*/  MOV R7, UR7 ;  /* 0x0000000700077c02 */ /* 0x004fe20008000f00 */
[----:B------:R-:W-:Y:S01]  /*6960*/  IMAD.U32 R6, RZ, RZ, UR6 ;  /* 0x00000006ff067e24 */ /* 0x000fe2000f8e00ff */
[----:B-----5:R-:W-:Y:S01]  /*6970*/  MOV R11, UR5 ;  /* 0x00000005000b7c02 */ /* 0x020fe20008000f00 */
[----:B------:R-:W-:Y:S02]  /*6980*/  IMAD.U32 R10, RZ, RZ, UR4 ;  /* 0x00000004ff0a7e24 */ /* 0x000fe4000f8e00ff */
[----:B------:R-:W-:Y:S07]  /*6990*/  LEPC R20, `(.L_x_106) ;  /* 0x000000001014794e */ /* 0x000fee0000000000 */
[----:B-1--4-:R-:W-:Y:S05]  /*69a0*/  CALL.ABS.NOINC R2 ;  /* 0x0000000002007343 */ /* 0x012fea0003c00000 */
.L_x_106:
[----:B------:R-:W-:Y:S05]  /*69b0*/  WARPSYNC.ALL ;  /* 0x0000000000007948 */ /* 0x000fea0003800000 */
[----:B------:R-:W-:Y:S01]  /*69c0*/  R2UR UR4, R25 ;  /* 0x00000000190472ca */ /* 0x000fe200000e0000 */
[----:B------:R-:W-:Y:S01]  /*69d0*/  BSSY.RECONVERGENT B0, `(.L_x_107) ;  /* 0x000003f000007945 */ /* 0x000fe20003800200 */
[----:B------:R-:W-:Y:S02]  /*69e0*/  MOV R20, UR46 ;  /* 0x0000002e00147c02 */ /* 0x000fe40008000f00 */
[----:B------:R-:W-:Y:S02]  /*69f0*/  SHF.L.U32 R70, R62, 0x2, RZ ;  /* 0x000000023e467819 */ /* 0x000fe400000006ff */
[----:B------:R-:W-:Y:S02]  /*6a00*/  LEA R20, R20, R27, 0xb ;  /* 0x0000001b14147211 */ /* 0x000fe400078e58ff */
[----:B------:R-:W-:Y:S02]  /*6a10*/  SHF.L.U32 R71, R61, 0x2, RZ ;  /* 0x000000023d477819 */ /* 0x000fe400000006ff */
[----:B------:R-:W-:Y:S02]  /*6a20*/  LEA R20, R20, UR44, 0x2 ;  /* 0x0000002c14147c11 */ /* 0x000fe4000f8e10ff */
[----:B------:R-:W-:Y:S01]  /*6a30*/  ISETP.NE.AND P0, PT, R63, RZ, PT ;  /* 0x000000ff3f00720c */ /* 0x000fe20003f05270 */
[----:B------:R-:W3:Y:S02]  /*6a40*/  LDTM.16dp128bit.x8 R4, tmem[UR4] ;  /* 0x00000004000479ee */ /* 0x000ee40008180000 */
[C---:B---3--:R-:W-:Y:S01]  /*6a50*/  FMUL R0, R24.reuse, R4 ;  /* 0x0000000418007220 */ /* 0x048fe20000400000 */
[C---:B------:R-:W-:Y:S01]  /*6a60*/  FMUL R2, R24.reuse, R5 ;  /* 0x0000000518027220 */ /* 0x040fe20000400000 */
[C---:B--2---:R-:W-:Y:S01]  /*6a70*/  FMUL R3, R24.reuse, R6 ;  /* 0x0000000618037220 */ /* 0x044fe20000400000 */
[----:B------:R-:W-:Y:S01]  /*6a80*/  FMUL R7, R24, R7 ;  /* 0x0000000718077220 */ /* 0x000fe20000400000 */
[----:B----4-:R-:W-:Y:S01]  /*6a90*/  FFMA R28, R26, R32, R0 ;  /* 0x000000201a1c7223 */ /* 0x010fe20000000000 */
[----:B------:R-:W-:Y:S01]  /*6aa0*/  FMUL R4, R24, R8 ;  /* 0x0000000818047220 */ /* 0x000fe20000400000 */
[----:B------:R-:W-:Y:S01]  /*6ab0*/  FFMA R29, R26, R33, R2 ;  /* 0x000000211a1d7223 */ /* 0x000fe20000000002 */
[----:B------:R-:W-:Y:S01]  /*6ac0*/  FMUL R5, R24, R9 ;  /* 0x0000000918057220 */ /* 0x000fe20000400000 */
[----:B------:R-:W-:Y:S01]  /*6ad0*/  FFMA R30, R26, R34, R3 ;  /* 0x000000221a1e7223 */ /* 0x000fe20000000003 */
[----:B------:R-:W-:Y:S01]  /*6ae0*/  FMUL R6, R24, R10 ;  /* 0x0000000a18067220 */ /* 0x000fe20000400000 */
[----:B------:R-:W-:Y:S01]  /*6af0*/  FFMA R31, R26, R35, R7 ;  /* 0x000000231a1f7223 */ /* 0x000fe20000000007 */
[----:B------:R-:W-:Y:S01]  /*6b00*/  FMUL R11, R24, R11 ;  /* 0x0000000b180b7220 */ /* 0x000fe20000400000 */
[----:B-1----:R-:W-:Y:S01]  /*6b10*/  FFMA R4, R26, R36, R4 ;  /* 0x000000241a047223 */ /* 0x002fe20000000004 */
[----:B------:R-:W-:Y:S01]  /*6b20*/  FMUL R8, R24, R12 ;  /* 0x0000000c18087220 */ /* 0x000fe20000400000 */
[----:B------:R-:W-:Y:S01]  /*6b30*/  FFMA R5, R26, R37, R5 ;  /* 0x000000251a057223 */ /* 0x000fe20000000005 */
[----:B------:R1:W-:Y:S01]  /*6b40*/  STSM.16.M88.4 [R20+0x400], R28 ;  /* 0x0004001c14007844 */ /* 0x0003e20000000200 */
[----:B------:R-:W-:Y:S01]  /*6b50*/  FMUL R9, R24, R13 ;  /* 0x0000000d18097220 */ /* 0x000fe20000400000 */
[----:B------:R-:W-:Y:S01]  /*6b60*/  FFMA R6, R26, R38, R6 ;  /* 0x000000261a067223 */ /* 0x000fe20000000006 */
[C---:B------:R-:W-:Y:S01]  /*6b70*/  FMUL R10, R24.reuse, R14 ;  /* 0x0000000e180a7220 */ /* 0x040fe20000400000 */
[----:B------:R-:W-:Y:S01]  /*6b80*/  FMUL R13, R24, R17 ;  /* 0x00000011180d7220 */ /* 0x000fe20000400000 */
[----:B------:R-:W-:Y:S01]  /*6b90*/  IADD3 R17, PT, PT, R70, 0x400, R20 ;  /* 0x0000040046117810 */ /* 0x000fe20007ffe014 */
[----:B------:R-:W-:Y:S01]  /*6ba0*/  FFMA R7, R26, R39, R11 ;  /* 0x000000271a077223 */ /* 0x000fe2000000000b */
[----:B------:R-:W-:Y:S01]  /*6bb0*/  FMUL R15, R24, R15 ;  /* 0x0000000f180f7220 */ /* 0x000fe20000400000 */
[----:B------:R-:W-:Y:S01]  /*6bc0*/  FFMA R8, R26, R40, R8 ;  /* 0x000000281a087223 */ /* 0x000fe20000000008 */
[----:B------:R-:W-:Y:S01]  /*6bd0*/  FMUL R12, R24, R16 ;  /* 0x00000010180c7220 */ /* 0x000fe20000400000 */
[C---:B------:R-:W-:Y:S01]  /*6be0*/  FFMA R9, R26.reuse, R41, R9 ;  /* 0x000000291a097223 */ /* 0x040fe20000000009 */
[----:B------:R1:W-:Y:S01]  /*6bf0*/  STSM.16.M88.4 [R17], R4 ;  /* 0x0000000411007844 */ /* 0x0003e20000000200 */
[----:B------:R-:W-:Y:S01]  /*6c00*/  FFMA R10, R26, R42, R10 ;  /* 0x0000002a1a0a7223 */ /* 0x000fe2000000000a */
[----:B------:R-:W-:Y:S01]  /*6c10*/  FMUL R14, R24, R18 ;  /* 0x00000012180e7220 */ /* 0x000fe20000400000 */
[----:B------:R-:W-:Y:S01]  /*6c20*/  IADD3 R16, PT, PT, R71, 0x400, R20 ;  /* 0x0000040047107810 */ /* 0x000fe20007ffe014 */
[----:B------:R-:W-:Y:S01]  /*6c30*/  FFMA R11, R26, R43, R15 ;  /* 0x0000002b1a0b7223 */ /* 0x000fe2000000000f */
[----:B------:R-:W-:Y:S01]  /*6c40*/  FMUL R19, R24, R19 ;  /* 0x0000001318137220 */ /* 0x000fe20000400000 */
[C---:B------:R-:W-:Y:S01]  /*6c50*/  FFMA R12, R26.reuse, R44, R12 ;  /* 0x0000002c1a0c7223 */ /* 0x040fe2000000000c */
[C---:B------:R-:W-:Y:S01]  /*6c60*/  FFMA R13, R26.reuse, R45, R13 ;  /* 0x0000002d1a0d7223 */ /* 0x040fe2000000000d */
[----:B------:R-:W-:Y:S01]  /*6c70*/  FFMA R14, R26, R46, R14 ;  /* 0x0000002e1a0e7223 */ /* 0x000fe2000000000e */
[----:B------:R1:W-:Y:S01]  /*6c80*/  STSM.16.M88.4 [R16], R8 ;  /* 0x0000000810007844 */ /* 0x0003e20000000200 */
[----:B------:R-:W-:Y:S01]  /*6c90*/  IADD3 R0, PT, PT, R70, R16, RZ ;  /* 0x0000001046007210 */ /* 0x000fe20007ffe0ff */
[----:B------:R-:W-:Y:S05]  /*6ca0*/  FFMA R15, R26, R47, R19 ;  /* 0x0000002f1a0f7223 */ /* 0x000fea0000000013 */
[----:B------:R1:W-:Y:S01]  /*6cb0*/  STSM.16.M88.4 [R0], R12 ;  /* 0x0000000c00007844 */ /* 0x0003e20000000200 */
[----:B------:R-:W-:Y:S01]  /*6cc0*/  @!PT LDS RZ, [RZ] ;  /* 0x00000000fffff984 */ /* 0x000fe20000000800 */
[----:B------:R-:W-:Y:S01]  /*6cd0*/  @!PT LDS RZ, [RZ] ;  /* 0x00000000fffff984 */ /* 0x000fe20000000800 */
[----:B------:R-:W-:Y:S01]  /*6ce0*/  @!PT LDS RZ, [RZ] ;  /* 0x00000000fffff984 */ /* 0x000fe20000000800 */
[----:B------:R-:W-:Y:S01]  /*6cf0*/  @!PT LDS RZ, [RZ] ;  /* 0x00000000fffff984 */ /* 0x000fe20000000800 */
[----:B------:R2:W-:Y:S06]  /*6d00*/  MEMBAR.ALL.CTA ;  /* 0x0000000000007992 */ /* 0x0005ec0000008000 */
[----:B--2---:R-:W2:Y:S02]  /*6d10*/  FENCE.VIEW.ASYNC.S ;  /* 0x00000000000073c6 */ /* 0x004ea40000000000 */
[----:B--2---:R-:W-:Y:S06]  /*6d20*/  BAR.SYNC.DEFER_BLOCKING 0x1, 0x80 ;  /* 0x0042000000007b1d */ /* 0x004fec0000010000 */
[----:B------:R-:W-:Y:S05]  /*6d30*/  @P0 BRA `(.L_x_108) ;  /* 0x0000000000200947 */ /* 0x000fea0003800000 */
[----:B------:R-:W2:Y:S01]  /*6d40*/  LDCU.64 UR6, c[0x0][0x348] ;  /* 0x00006900ff0677ac */ /* 0x000ea20008000a00 */
[----:B------:R-:W-:Y:S01]  /*6d50*/  ULEA UR5, UR46, UR44, 0xd ;  /* 0x0000002c2e057291 */ /* 0x000fe2000f8e68ff */
[----:B------:R-:W-:Y:S03]  /*6d60*/  UMOV UR51, UR36 ;  /* 0x0000002400337c82 */ /* 0x000fe60008000000 */
[----:B------:R-:W-:Y:S02]  /*6d70*/  UIADD3 UR48, UPT, UPT, UR5, 0x400, URZ ;  /* 0x0000040005307890 */ /* 0x000fe4000fffe0ff */
[----:B--2---:R-:W-:Y:S04]  /*6d80*/  UIADD3 UR4, UP0, UPT, UR6, 0x680, URZ ;  /* 0x0000068006047890 */ /* 0x004fe8000ff1e0ff */
[----:B------:R-:W-:Y:S09]  /*6d90*/  UIADD3.X UR5, UPT, UPT, URZ, UR7, URZ, UP0, !UPT ;  /* 0x00000007ff057290 */ /* 0x000ff200087fe4ff */
[----:B------:R2:W-:Y:S02]  /*6da0*/  UTMASTG.3D [UR48], [UR4] ;  /* 0x00000030040073b5 */ /* 0x0005e40008010000 */
[----:B--2---:R0:W-:Y:S02]  /*6db0*/  UTMACMDFLUSH ;  /* 0x00000000000079b7 */ /* 0x0041e40000000000 */
.L_x_108:
[----:B------:R-:W-:Y:S05]  /*6dc0*/  BSYNC.RECONVERGENT B0 ;  /* 0x0000000000007941 */ /* 0x000fea0003800200 */
.L_x_107:
[----:B------:R-:W-:Y:S01]  /*6dd0*/  UIADD3 UR47, UPT, UPT, UR46, 0x1, URZ ;  /* 0x000000012e2f7890 */ /* 0x000fe2000fffe0ff */
[----:B------:R-:W-:Y:S03]  /*6de0*/  BSSY.RECONVERGENT B0, `(.L_x_109) ;  /* 0x0000005000007945 */ /* 0x000fe60003800200 */
[----:B------:R-:W-:Y:S04]  /*6df0*/  UISETP.NE.AND UP0, UPT, UR47, 0x3, UPT ;  /* 0x000000032f00788c */ /* 0x000fe8000bf05270 */
[----:B------:R-:W-:Y:S01]  /*6e00*/  USEL UR45, UR47, URZ, UP0 ;  /* 0x000000ff2f2d7287 */ /* 0x000fe20008000000 */
[----:B------:R-:W-:Y:S11]  /*6e10*/  @P0 BRA `(.L_x_110) ;  /* 0x0000000000040947 */ /* 0x000ff60003800000 */
[----:B------:R-:W-:Y:S04]  /*6e20*/  DEPBAR.LE SB0, 0x1 ;  /* 0x000080400000791a */ /* 0x000fe80000000000 */
.L_x_110:
[----:B------:R-:W-:Y:S05]  /*6e30*/  BSYNC.RECONVERGENT B0 ;  /* 0x0000000000007941 */ /* 0x000fea0003800200 */
.L_x_109:
[----:B------:R-:W-:Y:S01]  /*6e40*/  BAR.SYNC.DEFER_BLOCKING 0x1, 0x80 ;  /* 0x0042000000007b1d */ /* 0x000fe20000010000 */
[----:B------:R-:W-:Y:S01]  /*6e50*/  ISETP.NE.AND P1, PT, R69, RZ, PT ;  /* 0x000000ff4500720c */ /* 0x000fe20003f25270 */
[----:B------:R-:W-:Y:S01]  /*6e60*/  UISETP.NE.AND UP0, UPT, UR53, URZ, UPT ;  /* 0x000000ff3500728c */ /* 0x000fe2000bf05270 */
[----:B------:R-:W-:Y:S11]  /*6e70*/  LEA R2, R74, UR44, 0x3 ;  /* 0x0000002c4a027c11 */ /* 0x000ff6000f8e18ff */
[----:B------:R-:W-:Y:S01]  /*6e80*/  @P1 SHF.L.U32 R3, R73, 0x1f, RZ ;  /* 0x0000001f49031819 */ /* 0x000fe200000006ff */
[----:B------:R-:W-:Y:S06]  /*6e90*/  BRA.U !UP0, `(.L_x_111) ;  /* 0x0000000108247547 */ /* 0x000fec000b800000 */
[----:B-1----:R-:W-:Y:S01]  /*6ea0*/  IMAD.U32 R4, RZ, RZ, UR52 ;  /* 0x00000034ff047e24 */ /* 0x002fe2000f8e00ff */
[----:B------:R-:W-:Y:S01]  /*6eb0*/  MOV R0, UR54 ;  /* 0x0000003600007c02 */ /* 0x000fe20008000f00 */
[----:B------:R-:W-:Y:S03]  /*6ec0*/  UIADD3 UR4, UPT, UPT, UR52, 0x1, URZ ;  /* 0x0000000134047890 */ /* 0x000fe6000fffe0ff */
[----:B------:R-:W-:Y:S01]  /*6ed0*/  @P1 LEA R4, R4, UR44, 0x3 ;  /* 0x0000002c04041c11 */ /* 0x000fe2000f8e18ff */
[----:B------:R-:W-:Y:S04]  /*6ee0*/  UISETP.NE.AND UP0, UPT, UR4, 0x3, UPT ;  /* 0x000000030400788c */ /* 0x000fe8000bf05270 */
[----:B------:R-:W-:Y:S01]  /*6ef0*/  @P1 VIADD R4, R4, 0x78 ;  /* 0x0000007804041836 */ /* 0x000fe20000000000 */
[----:B------:R-:W-:Y:S04]  /*6f00*/  USEL UR52, UR4, URZ, UP0 ;  /* 0x000000ff04347287 */ /* 0x000fe80008000000 */
[----:B------:R-:W-:Y:S04]  /*6f10*/  @P1 PRMT R0, R0, 0x654, R4 ;  /* 0x0000065400001816 */ /* 0x000fe80000000004 */
[----:B------:R2:W-:Y:S04]  /*6f20*/  @P1 SYNCS.ARRIVE.TRANS64.RED.A1T0 RZ, [R0+URZ], RZ ;  /* 0x000000ff00ff19a7 */ /* 0x0005e800081004ff */
.L_x_111:
[----:B------:R-:W3:Y:S01]  /*6f30*/  @P1 SYNCS.PHASECHK.TRANS64.TRYWAIT P0, [R2+URZ+0x60], R3 ;  /* 0x00006003020015a7 */ /* 0x000ee200080011ff */
[----:B------:R-:W-:Y:S01]  /*6f40*/  BSSY B1, `(.L_x_112) ;  /* 0x0000017000017945 */ /* 0x000fe20003800000 */
[----:B---3--:R-:W-:Y:S03]  /*6f50*/  @P1 SEL R75, RZ, 0x1, !P0 ;  /* 0x00000001ff4b1807 */ /* 0x008fe60004000000 */
[----:B------:R-:W-:Y:S05]  /*6f60*/  @!P1 BRA `(.L_x_113) ;  /* 0x0000000000509947 */ /* 0x000fea0003800000 */
[----:B------:R-:W-:Y:S01]  /*6f70*/  ISETP.NE.AND P1, PT, R76, RZ, PT ;  /* 0x000000ff4c00720c */ /* 0x000fe20003f25270 */
[----:B------:R-:W-:Y:S01]  /*6f80*/  BSSY B0, `(.L_x_114) ;  /* 0x000000a000007945 */ /* 0x000fe20003800000 */
[----:B------:R-:W-:Y:S11]  /*6f90*/  ISETP.NE.AND P0, PT, R75, RZ, PT ;  /* 0x000000ff4b00720c */ /* 0x000ff60003f05270 */
[----:B-1----:R-:W-:Y:S05]  /*6fa0*/  @P1 IMAD R4, R74, 0x800, R27 ;  /* 0x000008004a041824 */ /* 0x002fea00078e021b */
[----:B------:R-:W-:Y:S05]  /*6fb0*/  @P1 LEA R4, R4, UR44, 0x2 ;  /* 0x0000002c04041c11 */ /* 0x000fea000f8e10ff */
[--C-:B--2---:R-:W-:Y:S02]  /*6fc0*/  @P1 IMAD.IADD R0, R71, 0x1, R4.reuse ;  /* 0x0000000147001824 */ /* 0x104fe400078e0204 */
[----:B------:R-:W-:Y:S01]  /*6fd0*/  @P1 IMAD.IADD R3, R70, 0x1, R4 ;  /* 0x0000000146031824 */ /* 0x000fe200078e0204 */
[----:B------:R-:W-:Y:S06]  /*6fe0*/  @P0 BRA `(.L_x_115) ;  /* 0x00000000000c0947 */ /* 0x000fec0003800000 */
[----:B------:R-:W-:Y:S04]  /*6ff0*/  SHF.L.U32 R73, R73, 0x1f, RZ ;  /* 0x0000001f49497819 */ /* 0x000fe800000006ff */
[----:B------:R-:W1:Y:S02]  /*7000*/  SYNCS.PHASECHK.TRANS64.TRYWAIT P0, [R2+URZ+0x60], R73 ;  /* 0x00006049020075a7 */ /* 0x000e6400080011ff */
[----:B-1----:R-:W-:Y:S05]  /*7010*/  @!P0 BRA `(.L_x_116) ;  /* 0x0000001400448947 */ /* 0x002fea0003800000 */
.L_x_115:
[----:B------:R-:W-:Y:S05]  /*7020*/  BSYNC B0 ;  /* 0x0000000000007941 */ /* 0x000fea0003800000 */
.L_x_114:
[----:B------:R-:W-:Y:S11]  /*7030*/  ISETP.NE.AND P0, PT, R76, RZ, PT ;  /* 0x000000ff4c00720c */ /* 0x000ff60003f05270 */
[----:B------:R-:W-:Y:S02]  /*7040*/  @!UPT UIADD3 URZ, UPT, UPT, URZ, URZ, URZ ;  /* 0x000000fffffff290 */ /* 0x000fe4000fffe0ff */
[----:B-1----:R-:W-:Y:S01]  /*7050*/  @P0 IADD3 R2, PT, PT, R70, R0, RZ ;  /* 0x0000000046020210 */ /* 0x002fe20007ffe0ff */
[----:B------:R-:W-:Y:S05]  /*7060*/  @P0 WARPSYNC.ALL ;  /* 0x0000000000000948 */ /* 0x000fea0003800000 */
[----:B------:R3:W4:Y:S04]  /*7070*/  @P0 LDSM.16.M88.4 R32, [R4+0x400] ;  /* 0x000400000420083b */ /* 0x0007280000000200 */
[----:B------:R3:W1:Y:S04]  /*7080*/  @P0 LDSM.16.M88.4 R36, [R3+0x400] ;  /* 0x000400000324083b */ /* 0x0006680000000200 */
[----:B------:R3:W2:Y:S04]  /*7090*/  @P0 LDSM.16.M88.4 R40, [R0+0x400] ;  /* 0x000400000028083b */ /* 0x0006a80000000200 */
[----:B------:R3:W1:Y:S02]  /*70a0*/  @P0 LDSM.16.M88.4 R44, [R2+0x400] ;  /* 0x00040000022c083b */ /* 0x0006640000000200 */
.L_x_113:
[----:B------:R-:W-:Y:S05]  /*70b0*/  BSYNC B1 ;  /* 0x0000000000017941 */ /* 0x000fea0003800000 */
.L_x_112:
[----:B-123--:R-:W-:Y:S05]  /*70c0*/  VIADD R0, R25, 0x20 ;  /* 0x0000002019007836 */ /* 0x00efea0000000000 */
[----:B------:R-:W-:Y:S04]  /*70d0*/  SHF.R.U32.HI R0, RZ, 0x15, R0 ;  /* 0x00000015ff007819 */ /* 0x000fe80000011600 */
[----:B------:R-:W-:Y:S11]  /*70e0*/  LOP3.LUT P0, RZ, R0, 0x3, R53, 0x48, !PT ;  /* 0x0000000300ff7812 */ /* 0x000ff60007804835 */
[----:B------:R-:W-:Y:S02]  /*70f0*/  @!UPT UIADD3 URZ, UPT, UPT, URZ, URZ, URZ ;  /* 0x000000fffffff290 */ /* 0x000fe4000fffe0ff */
[----:B------:R-:W-:Y:S05]  /*7100*/  @!P0 BRA `(.L_x_117) ;  /* 0x0000000000408947 */ /* 0x000fea0003800000 */
[----:B------:R-:W1:Y:S01]  /*7110*/  LDCU.64 UR8, c[0x4][0x70] ;  /* 0x01000e00ff0877ac */ /* 0x000e620008000a00 */
[----:B------:R-:W-:Y:S01]  /*7120*/  MOV R3, 0x0 ;  /* 0x0000000000037802 */ /* 0x000fe20000000f00 */
[----:B------:R-:W-:Y:S02]  /*7130*/  HFMA2 R12, -RZ, RZ, 0, 5.9604644775390625e-08 ;  /* 0x00000001ff0c7431 */ /* 0x000fe400000001ff */
[----:B------:R-:W-:Y:S02]  /*7140*/  IMAD.MOV.U32 R8, RZ, RZ, 0x192 ;  /* 0x00000192ff087424 */ /* 0x000fe400078e00ff */
[----:B------:R-:W-:Y:S01]  /*7150*/  IMAD.MOV.U32 R13, RZ, RZ, RZ ;  /* 0x000000ffff0d7224 */ /* 0x000fe200078e00ff */
[----:B------:R-:W2:Y:S01]  /*7160*/  LDCU.64 UR6, c[0x4][0x78] ;  /* 0x01000f00ff0677ac */ /* 0x000ea20008000a00 */
[----:B------:R-:W3:Y:S01]  /*7170*/  LDC.64 R2, c[0x4][R3] ;  /* 0x0100000003027b82 */ /* 0x000ee20000000a00 */
[----:B------:R-:W5:Y:S01]  /*7180*/  LDCU.64 UR4, c[0x4][0x10] ;  /* 0x01000200ff0477ac */ /* 0x000f620008000a00 */
[----:B-1----:R-:W-:Y:S01]  /*7190*/  MOV R5, UR9 ;  /* 0x0000000900057c02 */ /* 0x002fe20008000f00 */
[----:B------:R-:W-:Y:S01]  /*71a0*/  IMAD.U32 R4, RZ, RZ, UR8 ;  /* 0x00000008ff047e24 */ /* 0x000fe2000f8e00ff */
[----:B--2---:R-:W-:Y:S01]  /*71b0*/  MOV R7, UR7 ;  /* 0x0000000700077c02 */ /* 0x004fe20008000f00 */
[----:B------:R-:W-:Y:S01]  /*71c0*/  IMAD.U32 R6, RZ, RZ, UR6 ;  /* 0x00000006ff067e24 */ /* 0x000fe2000f8e00ff */
[----:B-----5:R-:W-:Y:S01]  /*71d0*/  MOV R11, UR5 ;  /* 0x00000005000b7c02 */ /* 0x020fe20008000f00 */
[----:B------:R-:W-:Y:S02]  /*71e0*/  IMAD.U32 R10, RZ, RZ, UR4 ;  /* 0x00000004ff0a7e24 */ /* 0x000fe4000f8e00ff */
[----:B------:R-:W-:Y:S07]  /*71f0*/  LEPC R20, `(.L_x_117) ;  /* 0x000000001014794e */ /* 0x000fee0000000000 */
[----:B---34-:R-:W-:Y:S05]  /*7200*/  CALL.ABS.NOINC R2 ;  /* 0x0000000002007343 */ /* 0x018fea0003c00000 */
.L_x_117:
[----:B------:R-:W-:Y:S01]  /*7210*/  ISETP.NE.AND P0, PT, R63, RZ, PT ;  /* 0x000000ff3f00720c */ /* 0x000fe20003f05270 */
[----:B------:R-:W-:Y:S05]  /*7220*/  WARPSYNC.ALL ;  /* 0x0000000000007948 */ /* 0x000fea0003800000 */
[----:B------:R-:W-:Y:S01]  /*7230*/  R2UR UR4, R25 ;  /* 0x00000000190472ca */ /* 0x000fe200000e0000 */
[----:B------:R-:W-:Y:S11]  /*7240*/  BSSY.RECONVERGENT B0, `(.L_x_118) ;  /* 0x0000045000007945 */ /* 0x000ff60003800200 */
[----:B------:R-:W-:Y:S01]  /*7250*/  @!UPT UIADD3 URZ, UPT, UPT, URZ, URZ, URZ ;  /* 0x000000fffffff290 */ /* 0x000fe2000fffe0ff */
[----:B------:R-:W1:Y:S01]  /*7260*/  LDTM.16dp128bit.x8 R4, tmem[UR4+0x20] ;  /* 0x00002004000479ee */ /* 0x000e620008180000 */
[----:B------:R-:W-:Y:S01]  /*7270*/  R2UR UR4, R72 ;  /* 0x00000000480472ca */ /* 0x000fe200000e0000 */
[----:B------:R-:W-:Y:S11]  /*7280*/  NOP ;  /* 0x0000000000007918 */ /* 0x000ff60000000000 */
[----:B------:R-:W-:Y:S01]  /*7290*/  @!UPT UIADD3 URZ, UPT, UPT, URZ, URZ, URZ ;  /* 0x000000fffffff290 */ /* 0x000fe2000fffe0ff */
[----:B------:R-:W-:Y:S04]  /*72a0*/  UIADD3 UR4, UPT, UPT, UR4, 0xe0, URZ ;  /* 0x000000e004047890 */ /* 0x000fe8000fffe0ff */
[----:B------:R-:W-:Y:S01]  /*72b0*/  UPRMT UR4, UR54, 0x654, UR4 ;  /* 0x0000065436047896 */ /* 0x000fe20008000004 */
[C---:B-1----:R-:W-:Y:S01]  /*72c0*/  FMUL R0, R24.reuse, R4 ;  /* 0x0000000418007220 */ /* 0x042fe20000400000 */
[C---:B------:R-:W-:Y:S01]  /*72d0*/  FMUL R2, R24.reuse, R5 ;  /* 0x0000000518027220 */ /* 0x040fe20000400000 */
[----:B------:R-:W-:Y:S06]  /*72e0*/  FMUL R3, R24, R6 ;  /* 0x0000000618037220 */ /* 0x000fec0000400000 */
[----:B------:R-:W-:Y:S01]  /*72f0*/  SYNCS.ARRIVE.TRANS64.RED.A1T0 RZ, [UR4], RZ ;  /* 0x000000ffffff79a7 */ /* 0x000fe20008100404 */
[C---:B----4-:R-:W-:Y:S01]  /*7300*/  FFMA R28, R26.reuse, R32, R0 ;  /* 0x000000201a1c7223 */ /* 0x050fe20000000000 */
[----:B------:R-:W-:Y:S01]  /*7310*/  MOV R0, UR45 ;  /* 0x0000002d00007c02 */ /* 0x000fe20008000f00 */
[----:B------:R-:W-:Y:S01]  /*7320*/  FFMA R29, R26, R33, R2 ;  /* 0x000000211a1d7223 */ /* 0x000fe20000000002 */
[C---:B------:R-:W-:Y:S01]  /*7330*/  FMUL R7, R24.reuse, R7 ;  /* 0x0000000718077220 */ /* 0x040fe20000400000 */
[----:B------:R-:W-:Y:S01]  /*7340*/  FMUL R4, R24, R8 ;  /* 0x0000000818047220 */ /* 0x000fe20000400000 */
[----:B------:R-:W-:Y:S01]  /*7350*/  LEA R0, R0, R27, 0xb ;  /* 0x0000001b00007211 */ /* 0x000fe200078e58ff */
[----:B------:R-:W-:Y:S01]  /*7360*/  FMUL R5, R24, R9 ;  /* 0x0000000918057220 */ /* 0x000fe20000400000 */
[----:B------:R-:W-:Y:S01]  /*7370*/  FFMA R30, R26, R34, R3 ;  /* 0x000000221a1e7223 */ /* 0x000fe20000000003 */
[----:B------:R-:W-:Y:S01]  /*7380*/  FMUL R6, R24, R10 ;  /* 0x0000000a18067220 */ /* 0x000fe20000400000 */
[----:B------:R-:W-:Y:S01]  /*7390*/  FFMA R31, R26, R35, R7 ;  /* 0x000000231a1f7223 */ /* 0x000fe20000000007 */
[----:B------:R-:W-:Y:S01]  /*73a0*/  LEA R0, R0, UR44, 0x2 ;  /* 0x0000002c00007c11 */ /* 0x000fe2000f8e10ff */
[----:B------:R-:W-:Y:S01]  /*73b0*/  FMUL R11, R24, R11 ;  /* 0x0000000b180b7220 */ /* 0x000fe20000400000 */
[----:B------:R-:W-:Y:S01]  /*73c0*/  FFMA R4, R26, R36, R4 ;  /* 0x000000241a047223 */ /* 0x000fe20000000004 */
[----:B------:R-:W-:Y:S01]  /*73d0*/  FMUL R8, R24, R12 ;  /* 0x0000000c18087220 */ /* 0x000fe20000400000 */
[----:B------:R-:W-:Y:S01]  /*73e0*/  FFMA R5, R26, R37, R5 ;  /* 0x000000251a057223 */ /* 0x000fe20000000005 */
[----:B------:R1:W-:Y:S01]  /*73f0*/  STSM.16.M88.4 [R0+0x400], R28 ;  /* 0x0004001c00007844 */ /* 0x0003e20000000200 */
[----:B------:R-:W-:Y:S01]  /*7400*/  FMUL R9, R24, R13 ;  /* 0x0000000d18097220 */ /* 0x000fe20000400000 */
[----:B------:R-:W-:Y:S01]  /*7410*/  FFMA R6, R26, R38, R6 ;  /* 0x000000261a067223 */ /* 0x000fe20000000006 */
[----:B------:R-:W-:Y:S01]  /*7420*/  FMUL R10, R24, R14 ;  /* 0x0000000e180a7220 */ /* 0x000fe20000400000 */
[----:B------:R-:W-:Y:S01]  /*7430*/  FFMA R7, R26, R39, R11 ;  /* 0x000000271a077223 */ /* 0x000fe2000000000b */
[----:B------:R-:W-:Y:S01]  /*7440*/  IADD3 R2, PT, PT, R70, 0x400, R0 ;  /* 0x0000040046027810 */ /* 0x000fe20007ffe000 */
[----:B------:R-:W-:Y:S01]  /*7450*/  FMUL R15, R24, R15 ;  /* 0x0000000f180f7220 */ /* 0x000fe20000400000 */
[----:B------:R-:W-:Y:S01]  /*7460*/  FFMA R8, R26, R40, R8 ;  /* 0x000000281a087223 */ /* 0x000fe20000000008 */
[----:B------:R-:W-:Y:S01]  /*7470*/  FMUL R12, R24, R16 ;  /* 0x00000010180c7220 */ /* 0x000fe20000400000 */
[----:B------:R-:W-:Y:S01]  /*7480*/  FFMA R9, R26, R41, R9 ;  /* 0x000000291a097223 */ /* 0x000fe20000000009 */
[----:B------:R1:W-:Y:S01]  /*7490*/  STSM.16.M88.4 [R2], R4 ;  /* 0x0000000402007844 */ /* 0x0003e20000000200 */
[----:B------:R-:W-:Y:S01]  /*74a0*/  FMUL R13, R24, R17 ;  /* 0x00000011180d7220 */ /* 0x000fe20000400000 */
[----:B------:R-:W-:Y:S01]  /*74b0*/  FFMA R10, R26, R42, R10 ;  /* 0x0000002a1a0a7223 */ /* 0x000fe2000000000a */
[----:B------:R-:W-:Y:S01]  /*74c0*/  FMUL R14, R24, R18 ;  /* 0x00000012180e7220 */ /* 0x000fe20000400000 */
[----:B------:R-:W-:Y:S01]  /*74d0*/  FFMA R11, R26, R43, R15 ;  /* 0x0000002b1a0b7223 */ /* 0x000fe2000000000f */
[----:B------:R-:W-:Y:S01]  /*74e0*/  IADD3 R71, PT, PT, R71, 0x400, R0 ;  /* 0x0000040047477810 */ /* 0x000fe20007ffe000 */
[----:B------:R-:W-:Y:S01]  /*74f0*/  FMUL R19, R24, R19 ;  /* 0x0000001318137220 */ /* 0x000fe20000400000 */
[C---:B------:R-:W-:Y:S01]  /*7500*/  FFMA R12, R26.reuse, R44, R12 ;  /* 0x0000002c1a0c7223 */ /* 0x040fe2000000000c */
[C---:B------:R-:W-:Y:S01]  /*7510*/  FFMA R13, R26.reuse, R45, R13 ;  /* 0x0000002d1a0d7223 */ /* 0x040fe2000000000d */
[C---:B------:R-:W-:Y:S01]  /*7520*/  FFMA R14, R26.reuse, R46, R14 ;  /* 0x0000002e1a0e7223 */ /* 0x040fe2000000000e */
[----:B------:R1:W-:Y:S01]  /*7530*/  STSM.16.M88.4 [R71], R8 ;  /* 0x0000000847007844 */ /* 0x0003e20000000200 */
[----:B------:R-:W-:Y:S01]  /*7540*/  FFMA R15, R26, R47, R19 ;  /* 0x0000002f1a0f7223 */ /* 0x000fe20000000013 */
[----:B------:R-:W-:Y:S05]  /*7550*/  IADD3 R70, PT, PT, R70, R71, RZ ;  /* 0x0000004746467210 */ /* 0x000fea0007ffe0ff */
        /* <DEDUP_REMOVED lines=10> */
[----:B------:R-:W-:Y:S02]  /*7600*/  ULEA UR5, UR45, UR44, 0xd ;  /* 0x0000002c2d057291 */ /* 0x000fe4000f8e68ff */
[----:B------:R-:W-:Y:S02]  /*7610*/  UIADD3 UR9, UPT, UPT, UR49, 0x20, URZ ;  /* 0x0000002031097890 */ /* 0x000fe4000fffe0ff */
[----:B------:R-:W-:Y:S01]  /*7620*/  UIADD3 UR8, UPT, UPT, UR5, 0x400, URZ ;  /* 0x0000040005087890 */ /* 0x000fe2000fffe0ff */
[----:B------:R-:W-:Y:S01]  /*7630*/  UMOV UR10, UR50 ;  /* 0x00000032000a7c82 */ /* 0x000fe20008000000 */
[----:B------:R-:W-:Y:S01]  /*7640*/  UMOV UR11, UR36 ;  /* 0x00000024000b7c82 */ /* 0x000fe20008000000 */
[----:B--2---:R-:W-:Y:S04]  /*7650*/  UIADD3 UR4, UP0, UPT, UR6, 0x680, URZ ;  /* 0x0000068006047890 */ /* 0x004fe8000ff1e0ff */
[----:B------:R-:W-:Y:S09]  /*7660*/  UIADD3.X UR5, UPT, UPT, URZ, UR7, URZ, UP0, !UPT ;  /* 0x00000007ff057290 */ /* 0x000ff200087fe4ff */
[----:B------:R2:W-:Y:S02]  /*7670*/  UTMASTG.3D [UR8], [UR4] ;  /* 0x00000008040073b5 */ /* 0x0005e40008010000 */
[----:B--2---:R0:W-:Y:S02]  /*7680*/  UTMACMDFLUSH ;  /* 0x00000000000079b7 */ /* 0x0041e40000000000 */
.L_x_119:
[----:B------:R-:W-:Y:S05]  /*7690*/  BSYNC.RECONVERGENT B0 ;  /* 0x0000000000007941 */ /* 0x000fea0003800200 */
.L_x_118:
[----:B------:R-:W-:Y:S01]  /*76a0*/  UIADD3 UR4, UPT, UPT, UR45, 0x1, URZ ;  /* 0x000000012d047890 */ /* 0x000fe2000fffe0ff */
[----:B------:R-:W-:Y:S03]  /*76b0*/  BSSY.RECONVERGENT B0, `(.L_x_120) ;  /* 0x0000008000007945 */ /* 0x000fe60003800200 */
[----:B------:R-:W-:Y:S04]  /*76c0*/  UISETP.NE.AND UP0, UPT, UR4, 0x3, UPT ;  /* 0x000000030400788c */ /* 0x000fe8000bf05270 */
[----:B------:R-:W-:Y:S02]  /*76d0*/  UISETP.EQ.XOR UP1, UPT, UR47, 0x3, !UP0 ;  /* 0x000000032f00788c */ /* 0x000fe4000c722a70 */
[----:B------:R-:W-:Y:S02]  /*76e0*/  USEL UR46, UR4, URZ, UP0 ;  /* 0x000000ff042e7287 */ /* 0x000fe40008000000 */
[----:B------:R-:W-:Y:S04]  /*76f0*/  USEL UR5, URZ, 0x1, !UP1 ;  /* 0x00000001ff057887 */ /* 0x000fe8000c800000 */
[----:B------:R-:W-:Y:S01]  /*7700*/  ULOP3.LUT UR55, UR55, UR5, URZ, 0x3c, !UPT ;  /* 0x0000000537377292 */ /* 0x000fe2000f8e3cff */
[----:B------:R-:W-:Y:S11]  /*7710*/  @P0 BRA `(.L_x_121) ;  /* 0x0000000000040947 */ /* 0x000ff60003800000 */
[----:B------:R-:W-:Y:S04]  /*7720*/  DEPBAR.LE SB0, 0x1 ;  /* 0x000080400000791a */ /* 0x000fe80000000000 */
.L_x_121:
[----:B------:R-:W-:Y:S05]  /*7730*/  BSYNC.RECONVERGENT B0 ;  /* 0x0000000000007941 */ /* 0x000fea0003800200 */
.L_x_120:
[----:B------:R-:W-:Y:S01]  /*7740*/  BAR.SYNC.DEFER_BLOCKING 0x1, 0x80 ;  /* 0x0042000000007b1d */ /* 0x000fe20000010000 */
[----:B------:R-:W-:Y:S01]  /*7750*/  UISETP.NE.AND UP0, UPT, UR53, -0x2, UPT ;  /* 0xfffffffe3500788c */ /* 0x000fe2000bf05270 */
[----:B------:R-:W-:Y:S08]  /*7760*/  IADD3 R22, PT, PT, R22, 0x1, RZ ;  /* 0x0000000116167810 */ /* 0x000ff00007ffe0ff */
[----:B------:R-:W-:Y:S05]  /*7770*/  BRA.U !UP0, `(.L_x_122) ;  /* 0x0000000108287547 */ /* 0x000fea000b800000 */
[----:B------:R-:W-:Y:S01]  /*7780*/  ISETP.NE.AND P0, PT, R69, RZ, PT ;  /* 0x000000ff4500720c */ /* 0x000fe20003f05270 */
[----:B-1----:R-:W-:Y:S01]  /*7790*/  IMAD.U32 R2, RZ, RZ, UR52 ;  /* 0x00000034ff027e24 */ /* 0x002fe2000f8e00ff */
[----:B------:R-:W-:Y:S01]  /*77a0*/  UIADD3 UR4, UPT, UPT, UR52, 0x1, URZ ;  /* 0x0000000134047890 */ /* 0x000fe2000fffe0ff */
[----:B------:R-:W-:Y:S03]  /*77b0*/  IMAD.U32 R0, RZ, RZ, UR54 ;  /* 0x00000036ff007e24 */ /* 0x000fe6000f8e00ff */
[----:B------:R-:W-:Y:S04]  /*77c0*/  UISETP.NE.AND UP0, UPT, UR4, 0x3, UPT ;  /* 0x000000030400788c */ /* 0x000fe8000bf05270 */
[----:B------:R-:W-:Y:S03]  /*77d0*/  USEL UR52, UR4, URZ, UP0 ;  /* 0x000000ff04347287 */ /* 0x000fe60008000000 */
[----:B------:R-:W-:Y:S05]  /*77e0*/  @P0 LEA R2, R2, UR44, 0x3 ;  /* 0x0000002c02020c11 */ /* 0x000fea000f8e18ff */
[----:B------:R-:W-:Y:S05]  /*77f0*/  @P0 VIADD R2, R2, 0x78 ;  /* 0x0000007802020836 */ /* 0x000fea0000000000 */
[----:B------:R-:W-:Y:S04]  /*7800*/  @P0 PRMT R0, R0, 0x654, R2 ;  /* 0x0000065400000816 */ /* 0x000fe80000000002 */
[----:B------:R2:W-:Y:S03]  /*7810*/  @P0 SYNCS.ARRIVE.TRANS64.RED.A1T0 RZ, [R0+URZ], RZ ;  /* 0x000000ff00ff09a7 */ /* 0x0005e600081004ff */
.L_x_122:
[----:B------:R-:W-:Y:S01]  /*7820*/  R2UR UR6, R68 ;  /* 0x00000000440672ca */ /* 0x000fe200000e0000 */
[----:B------:R-:W-:Y:S01]  /*7830*/  UIADD3 UR53, UPT, UPT, UR53, 0x2, URZ ;  /* 0x0000000235357890 */ /* 0x000fe2000fffe0ff */
[----:B------:R-:W-:Y:S02]  /*7840*/  R2UR UR5, R54 ;  /* 0x00000000360572ca */ /* 0x000fe400000e0000 */
[----:B------:R-:W-:Y:S02]  /*7850*/  R2UR UR4, R55 ;  /* 0x00000000370472ca */ /* 0x000fe400000e0000 */
[----:B------:R-:W-:Y:S02]  /*7860*/  R2UR UR36, R66 ;  /* 0x00000000422472ca */ /* 0x000fe400000e0000 */
[----:B------:R-:W-:Y:S02]  /*7870*/  ISETP.NE.AND P0, PT, R58, 0x2, PT ;  /* 0x000000023a00780c */ /* 0x000fe40003f05270 */
[----:B------:R-:W-:Y:S02]  /*7880*/  ISETP.NE.AND P1, PT, R22, 0x4, PT ;  /* 0x000000041600780c */ /* 0x000fe40003f25270 */
[----:B-1----:R-:W-:Y:S01]  /*7890*/  SEL R2, RZ, 0x1, P0 ;  /* 0x00000001ff027807 */ /* 0x002fe20000000000 */
[----:B------:R-:W-:Y:S01]  /*78a0*/  UISETP.NE.AND UP0, UPT, UR6, URZ, UPT ;  /* 0x000000ff0600728c */ /* 0x000fe2000bf05270 */
[----:B--2---:R-:W-:Y:S01]  /*78b0*/  SEL R0, RZ, 0x1, P1 ;  /* 0x00000001ff007807 */ /* 0x004fe20000800000 */
[----:B------:R-:W-:Y:S01]  /*78c0*/  UIADD3 UR26, UPT, UPT, UR37, UR5, URZ ;  /* 0x00000005251a7290 */ /* 0x000fe2000fffe0ff */
[----:B------:R-:W-:Y:S01]  /*78d0*/  LOP3.LUT R59, R59, R2, RZ, 0x3c, !PT ;  /* 0x000000023b3b7212 */ /* 0x000fe200078e3cff */
[----:B------:R-:W-:Y:S01]  /*78e0*/  UIADD3 UR25, UPT, UPT, UR38, UR4, URZ ;  /* 0x0000000426197290 */ /* 0x000fe2000fffe0ff */
[----:B------:R-:W-:Y:S02]  /*78f0*/  LOP3.LUT R60, R60, R0, RZ, 0x3c, !PT ;  /* 0x000000003c3c7212 */ /* 0x000fe400078e3cff */
[----:B------:R-:W-:Y:S02]  /*7900*/  SEL R58, R58, RZ, P0 ;  /* 0x000000ff3a3a7207 */ /* 0x000fe40000000000 */
[----:B------:R-:W-:Y:S01]  /*7910*/  SEL R22, R22, RZ, P1 ;  /* 0x000000ff16167207 */ /* 0x000fe20000800000 */
[----:B------:R-:W-:Y:S06]  /*7920*/  BRA.U UP0, `(.L_x_123) ;  /* 0xffffffdd00a87547 */ /* 0x000fec000b83ffff */
[----:B------:R-:W-:-:S13]  /*7930*/  R2UR UR4, R56 ;  /* 0x00000000380472ca */ /* 0x000fda00000e0000 */
[----:B------:R-:W-:-:S09]  /*7940*/  UISETP.NE.AND UP0, UPT, UR4, URZ, UPT ;  /* 0x000000ff0400728c */ /* 0x000fd2000bf05270 */
[----:B------:R-:W-:Y:S05]  /*7950*/  BRA.U !UP0, `(.L_x_124) ;  /* 0x0000000108487547 */ /* 0x000fea000b800000 */
[----:B------:R-:W1:Y:S02]  /*7960*/  LDCU.64 UR4, c[0x0][0x890] ;  /* 0x00011200ff0477ac */ /* 0x000e640008000a00 */
[----:B-1----:R-:W-:-:S04]  /*7970*/  UISETP.NE.U32.AND UP0, UPT, UR4, URZ, UPT ;  /* 0x000000ff0400728c */ /* 0x002fc8000bf05070 */
[----:B------:R-:W-:-:S09]  /*7980*/  UISETP.NE.AND.EX UP0, UPT, UR5, URZ, UPT, UP0 ;  /* 0x000000ff0500728c */ /* 0x000fd2000bf05300 */
[----:B------:R-:W-:Y:S05]  /*7990*/  BRA.U UP0, `(.L_x_125) ;  /* 0x00000001000c7547 */ /* 0x000fea000b800000 */
[----:B------:R-:W-:-:S13]  /*79a0*/  FSETP.NEU.AND P0, PT, R26, RZ, PT ;  /* 0x000000ff1a00720b */ /* 0x000fda0003f0d000 */
[----:B------:R-:W-:Y:S05]  /*79b0*/  @!P0 EXIT ;  /* 0x000000000000894d */ /* 0x000fea0003800000 */
[----:B------:R-:W-:Y:S05]  /*79c0*/  BRA `(.L_x_124) ;  /* 0x00000000002c7947 */ /* 0x000fea0003800000 */
.L_x_125:
[----:B------:R-:W-:Y:S01]  /*79d0*/  ISETP.NE.AND P0, PT, R57, RZ, PT ;  /* 0x000000ff3900720c */ /* 0x000fe20003f05270 */
[----:B------:R-:W-:-:S12]  /*79e0*/  BSSY.RECONVERGENT B0, `(.L_x_124) ;  /* 0x0000009000007945 */ /* 0x000fd80003800200 */
[----:B------:R-:W-:Y:S05]  /*79f0*/  @P0 BRA `(.L_x_126) ;  /* 0x0000000000140947 */ /* 0x000fea0003800000 */
[----:B------:R-:W1:Y:S02]  /*7a00*/  LDCU.64 UR4, c[0x0][0x888] ;  /* 0x00011100ff0477ac */ /* 0x000e640008000a00 */
[----:B-1----:R-:W-:-:S04]  /*7a10*/  ISETP.NE.U32.AND P0, PT, RZ, UR4, PT ;  /* 0x00000004ff007c0c */ /* 0x002fc8000bf05070 */
[----:B------:R-:W-:-:S13]  /*7a20*/  ISETP.NE.AND.EX P0, PT, RZ, UR5, PT, P0 ;  /* 0x00000005ff007c0c */ /* 0x000fda000bf05300 */
[----:B------:R-:W-:Y:S05]  /*7a30*/  @!P0 EXIT ;  /* 0x000000000000894d */ /* 0x000fea0003800000 */
[----:B------:R-:W-:Y:S05]  /*7a40*/  BRA `(.L_x_127) ;  /* 0x0000000000087947 */ /* 0x000fea0003800000 */
.L_x_126:
[----:B------:R-:W-:-:S13]  /*7a50*/  FSETP.NEU.AND P0, PT, R26, RZ, PT ;  /* 0x000000ff1a00720b */ /* 0x000fda0003f0d000 */
[----:B------:R-:W-:Y:S05]  /*7a60*/  @!P0 EXIT ;  /* 0x000000000000894d */ /* 0x000fea0003800000 */
.L_x_127:
[----:B------:R-:W-:Y:S05]  /*7a70*/  BSYNC.RECONVERGENT B0 ;  /* 0x0000000000007941 */ /* 0x000fea0003800200 */
.L_x_124:
[----:B------:R-:W-:Y:S01]  /*7a80*/  ULEA UR4, UR52, UR44, 0x3 ;  /* 0x0000002c34047291 */ /* 0x000fe2000f8e18ff */
[----:B------:R-:W-:-:S04]  /*7a90*/  DEPBAR.LE SB0, 0x0 ;  /* 0x000080000000791a */ /* 0x000fc80000000000 */
[----:B------:R-:W-:-:S04]  /*7aa0*/  UIADD3 UR4, UPT, UPT, UR4, 0x78, URZ ;  /* 0x0000007804047890 */ /* 0x000fc8000fffe0ff */
[----:B------:R-:W-:-:S09]  /*7ab0*/  UPRMT UR4, UR54, 0x654, UR4 ;  /* 0x0000065436047896 */ /* 0x000fd20008000004 */
[----:B------:R-:W-:Y:S01]  /*7ac0*/  SYNCS.ARRIVE.TRANS64.RED.A1T0 RZ, [UR4], RZ ;  /* 0x000000ffffff79a7 */ /* 0x000fe20008100404 */
[----:B------:R-:W-:Y:S05]  /*7ad0*/  EXIT ;  /* 0x000000000000794d */ /* 0x000fea0003800000 */
.L_x_24:
[----:B--2---:R2:W3:Y:S02]  /*7ae0*/  SYNCS.PHASECHK.TRANS64.TRYWAIT P0, [R0+URZ+0x110], R2 ;  /* 0x00011002000075a7 */ /* 0x0044e400080011ff */
[----:B---3--:R-:W-:Y:S05]  /*7af0*/  @!P0 NANOSLEEP.SYNCS 0x989680 ;  /* 0x009896800000895d */ /* 0x008fea0003900000 */
[----:B------:R-:W3:Y:S02]  /*7b00*/  @!P0 SYNCS.PHASECHK.TRANS64 P0, [R0+URZ+0x110], R2 ;  /* 0x00011002000085a7 */ /* 0x000ee400080010ff */
[----:B---3--:R-:W-:Y:S05]  /*7b10*/  @!P0 BRA `(.L_x_24) ;  /* 0xfffffffc00f08947 */ /* 0x008fea000383ffff */
[----:B------:R-:W-:Y:S05]  /*7b20*/  BRA `(.L_x_128) ;  /* 0xffffff9c00c07947 */ /* 0x000fea000383ffff */
.L_x_27:
[----:B-1----:R-:W-:-:S07]  /*7b30*/  MOV R0, UR33 ;  /* 0x0000002100007c02 */ /* 0x002fce0008000f00 */
.L_x_129:
[----:B-1----:R1:W2:Y:S02]  /*7b40*/  SYNCS.PHASECHK.TRANS64.TRYWAIT P0, [R0+URZ+0x30], R3 ;  /* 0x00003003000075a7 */ /* 0x0022a400080011ff */
[----:B--2---:R-:W-:Y:S05]  /*7b50*/  @!P0 NANOSLEEP.SYNCS 0x989680 ;  /* 0x009896800000895d */ /* 0x004fea0003900000 */
[----:B------:R-:W2:Y:S02]  /*7b60*/  @!P0 SYNCS.PHASECHK.TRANS64 P0, [R0+URZ+0x30], R3 ;  /* 0x00003003000085a7 */ /* 0x000ea400080010ff */
[----:B--2---:R-:W-:Y:S05]  /*7b70*/  @!P0 BRA `(.L_x_129) ;  /* 0xfffffffc00f08947 */ /* 0x004fea000383ffff */
[----:B------:R-:W-:Y:S05]  /*7b80*/  BRA `(.L_x_26) ;  /* 0xffffffa0000c7947 */ /* 0x000fea000383ffff */
.L_x_36:
[----:B-1----:R-:W-:-:S07]  /*7b90*/  MOV R0, UR33 ;  /* 0x0000002100007c02 */ /* 0x002fce0008000f00 */
.L_x_130:
[----:B-1----:R1:W2:Y:S02]  /*7ba0*/  SYNCS.PHASECHK.TRANS64.TRYWAIT P0, [R0+URZ+0x30], R3 ;  /* 0x00003003000075a7 */ /* 0x0022a400080011ff */
[----:B--2---:R-:W-:Y:S05]  /*7bb0*/  @!P0 NANOSLEEP.SYNCS 0x989680 ;  /* 0x009896800000895d */ /* 0x004fea0003900000 */
[----:B------:R-:W2:Y:S02]  /*7bc0*/  @!P0 SYNCS.PHASECHK.TRANS64 P0, [R0+URZ+0x30], R3 ;  /* 0x00003003000085a7 */ /* 0x000ea400080010ff */
[----:B--2---:R-:W-:Y:S05]  /*7bd0*/  @!P0 BRA `(.L_x_130) ;  /* 0xfffffffc00f08947 */ /* 0x004fea000383ffff */
[----:B------:R-:W-:Y:S05]  /*7be0*/  BRA `(.L_x_35) ;  /* 0xffffffa4001c7947 */ /* 0x000fea000383ffff */
.L_x_43:
[----:B-1----:R1:W4:Y:S02]  /*7bf0*/  SYNCS.PHASECHK.TRANS64.TRYWAIT P0, [R3+URZ+0xa0], R0 ;  /* 0x0000a000030075a7 */ /* 0x00232400080011ff */
[----:B----4-:R-:W-:Y:S05]  /*7c00*/  @!P0 NANOSLEEP.SYNCS 0x989680 ;  /* 0x009896800000895d */ /* 0x010fea0003900000 */
[----:B------:R-:W4:Y:S02]  /*7c10*/  @!P0 SYNCS.PHASECHK.TRANS64 P0, [R3+URZ+0xa0], R0 ;  /* 0x0000a000030085a7 */ /* 0x000f2400080010ff */
[----:B----4-:R-:W-:Y:S05]  /*7c20*/  @!P0 BRA `(.L_x_43) ;  /* 0xfffffffc00f08947 */ /* 0x010fea000383ffff */
[----:B------:R-:W-:Y:S05]  /*7c30*/  BRA `(.L_x_131) ;  /* 0xffffffa8000c7947 */ /* 0x000fea000383ffff */
.L_x_47:
[----:B------:R-:W-:-:S07]  /*7c40*/  MOV R0, UR4 ;  /* 0x0000000400007c02 */ /* 0x000fce0008000f00 */
.L_x_132:
[----:B-1----:R1:W2:Y:S02]  /*7c50*/  SYNCS.PHASECHK.TRANS64.TRYWAIT P0, [R0+URZ], R2 ;  /* 0x00000002000075a7 */ /* 0x0022a400080011ff */
[----:B--2---:R-:W-:Y:S05]  /*7c60*/  @!P0 NANOSLEEP.SYNCS 0x989680 ;  /* 0x009896800000895d */ /* 0x004fea0003900000 */
[----:B------:R-:W2:Y:S02]  /*7c70*/  @!P0 SYNCS.PHASECHK.TRANS64 P0, [R0+URZ], R2 ;  /* 0x00000002000085a7 */ /* 0x000ea400080010ff */
[----:B--2---:R-:W-:Y:S05]  /*7c80*/  @!P0 BRA `(.L_x_132) ;  /* 0xfffffffc00f08947 */ /* 0x004fea000383ffff */
[----:B------:R-:W-:Y:S05]  /*7c90*/  BRA `(.L_x_133) ;  /* 0xffffffac00b87947 */ /* 0x000fea000383ffff */
.L_x_48:
[----:B------:R-:W-:-:S07]  /*7ca0*/  MOV R0, UR5 ;  /* 0x0000000500007c02 */ /* 0x000fce0008000f00 */
.L_x_134:
[----:B-1----:R1:W2:Y:S02]  /*7cb0*/  SYNCS.PHASECHK.TRANS64.TRYWAIT P0, [R0+URZ], R3 ;  /* 0x00000003000075a7 */ /* 0x0022a400080011ff */
[----:B--2---:R-:W-:Y:S05]  /*7cc0*/  @!P0 NANOSLEEP.SYNCS 0x989680 ;  /* 0x009896800000895d */ /* 0x004fea0003900000 */
[----:B------:R-:W2:Y:S02]  /*7cd0*/  @!P0 SYNCS.PHASECHK.TRANS64 P0, [R0+URZ], R3 ;  /* 0x00000003000085a7 */ /* 0x000ea400080010ff */
[----:B--2---:R-:W-:Y:S05]  /*7ce0*/  @!P0 BRA `(.L_x_134) ;  /* 0xfffffffc00f08947 */ /* 0x004fea000383ffff */
[----:B------:R-:W-:Y:S05]  /*7cf0*/  BRA `(.L_x_135) ;  /* 0xffffffac00c47947 */ /* 0x000fea000383ffff */
.L_x_49:
[----:B------:R-:W-:-:S07]  /*7d00*/  MOV R0, UR5 ;  /* 0x0000000500007c02 */ /* 0x000fce0008000f00 */
.L_x_136:
[----:B-1----:R1:W2:Y:S02]  /*7d10*/  SYNCS.PHASECHK.TRANS64.TRYWAIT P0, [R0+URZ], R3 ;  /* 0x00000003000075a7 */ /* 0x0022a400080011ff */
[----:B--2---:R-:W-:Y:S05]  /*7d20*/  @!P0 NANOSLEEP.SYNCS 0x989680 ;  /* 0x009896800000895d */ /* 0x004fea0003900000 */
[----:B------:R-:W2:Y:S02]  /*7d30*/  @!P0 SYNCS.PHASECHK.TRANS64 P0, [R0+URZ], R3 ;  /* 0x00000003000085a7 */ /* 0x000ea400080010ff */
[----:B--2---:R-:W-:Y:S05]  /*7d40*/  @!P0 BRA `(.L_x_136) ;  /* 0xfffffffc00f08947 */ /* 0x004fea000383ffff */
[----:B------:R-:W-:Y:S05]  /*7d50*/  BRA `(.L_x_137) ;  /* 0xffffffac00d07947 */ /* 0x000fea000383ffff */
.L_x_50:
[----:B------:R-:W-:-:S07]  /*7d60*/  MOV R0, UR5 ;  /* 0x0000000500007c02 */ /* 0x000fce0008000f00 */
.L_x_138:
[----:B-1----:R1:W2:Y:S02]  /*7d70*/  SYNCS.PHASECHK.TRANS64.TRYWAIT P0, [R0+URZ], R3 ;  /* 0x00000003000075a7 */ /* 0x0022a400080011ff */
[----:B--2---:R-:W-:Y:S05]  /*7d80*/  @!P0 NANOSLEEP.SYNCS 0x989680 ;  /* 0x009896800000895d */ /* 0x004fea0003900000 */
[----:B------:R-:W2:Y:S02]  /*7d90*/  @!P0 SYNCS.PHASECHK.TRANS64 P0, [R0+URZ], R3 ;  /* 0x00000003000085a7 */ /* 0x000ea400080010ff */
[----:B--2---:R-:W-:Y:S05]  /*7da0*/  @!P0 BRA `(.L_x_138) ;  /* 0xfffffffc00f08947 */ /* 0x004fea000383ffff */
[----:B------:R-:W-:Y:S05]  /*7db0*/  BRA `(.L_x_139) ;  /* 0xffffffac00dc7947 */ /* 0x000fea000383ffff */
.L_x_51:
[----:B------:R-:W-:-:S07]  /*7dc0*/  MOV R0, UR5 ;  /* 0x0000000500007c02 */ /* 0x000fce0008000f00 */
.L_x_140:
[----:B-1----:R1:W2:Y:S02]  /*7dd0*/  SYNCS.PHASECHK.TRANS64.TRYWAIT P0, [R0+URZ], R3 ;  /* 0x00000003000075a7 */ /* 0x0022a400080011ff */
[----:B--2---:R-:W-:Y:S05]  /*7de0*/  @!P0 NANOSLEEP.SYNCS 0x989680 ;  /* 0x009896800000895d */ /* 0x004fea0003900000 */
[----:B------:R-:W2:Y:S02]  /*7df0*/  @!P0 SYNCS.PHASECHK.TRANS64 P0, [R0+URZ], R3 ;  /* 0x00000003000085a7 */ /* 0x000ea400080010ff */
[----:B--2---:R-:W-:Y:S05]  /*7e00*/  @!P0 BRA `(.L_x_140) ;  /* 0xfffffffc00f08947 */ /* 0x004fea000383ffff */
[----:B------:R-:W-:Y:S05]  /*7e10*/  BRA `(.L_x_141) ;  /* 0xffffffac00e87947 */ /* 0x000fea000383ffff */
.L_x_54:
[----:B--2---:R2:W3:Y:S02]  /*7e20*/  SYNCS.PHASECHK.TRANS64.TRYWAIT P0, [R2+URZ+0x100], R4 ;  /* 0x00010004020075a7 */ /* 0x0044e400080011ff */
[----:B---3--:R-:W-:Y:S05]  /*7e30*/  @!P0 NANOSLEEP.SYNCS 0x989680 ;  /* 0x009896800000895d */ /* 0x008fea0003900000 */
[----:B------:R-:W3:Y:S02]  /*7e40*/  @!P0 SYNCS.PHASECHK.TRANS64 P0, [R2+URZ+0x100], R4 ;  /* 0x00010004020085a7 */ /* 0x000ee400080010ff */
[----:B---3--:R-:W-:Y:S05]  /*7e50*/  @!P0 BRA `(.L_x_54) ;  /* 0xfffffffc00f08947 */ /* 0x008fea000383ffff */
[----:B------:R-:W-:Y:S05]  /*7e60*/  BRA `(.L_x_142) ;  /* 0xffffffb000447947 */ /* 0x000fea000383ffff */
.L_x_55:
[----:B------:R-:W-:-:S07]  /*7e70*/  MOV R2, UR4 ;  /* 0x0000000400027c02 */ /* 0x000fce0008000f00 */
.L_x_143:
[----:B--2---:R2:W3:Y:S02]  /*7e80*/  SYNCS.PHASECHK.TRANS64.TRYWAIT P0, [R2+URZ+0xb0], R5 ;  /* 0x0000b005020075a7 */ /* 0x0044e400080011ff */
[----:B---3--:R-:W-:Y:S05]  /*7e90*/  @!P0 NANOSLEEP.SYNCS 0x989680 ;  /* 0x009896800000895d */ /* 0x008fea0003900000 */
[----:B------:R-:W3:Y:S02]  /*7ea0*/  @!P0 SYNCS.PHASECHK.TRANS64 P0, [R2+URZ+0xb0], R5 ;  /* 0x0000b005020085a7 */ /* 0x000ee400080010ff */
[----:B---3--:R-:W-:Y:S05]  /*7eb0*/  @!P0 BRA `(.L_x_143) ;  /* 0xfffffffc00f08947 */ /* 0x008fea000383ffff */
[----:B------:R-:W-:Y:S05]  /*7ec0*/  BRA `(.L_x_144) ;  /* 0xffffffb000547947 */ /* 0x000fea000383ffff */
.L_x_56:
[----:B--2---:R2:W3:Y:S02]  /*7ed0*/  SYNCS.PHASECHK.TRANS64.TRYWAIT P1, [R2+URZ+0xa0], R4 ;  /* 0x0000a004020075a7 */ /* 0x0044e400080211ff */
[----:B---3--:R-:W-:Y:S05]  /*7ee0*/  @!P1 NANOSLEEP.SYNCS 0x989680 ;  /* 0x009896800000995d */ /* 0x008fea0003900000 */
[----:B------:R-:W3:Y:S02]  /*7ef0*/  @!P1 SYNCS.PHASECHK.TRANS64 P1, [R2+URZ+0xa0], R4 ;  /* 0x0000a004020095a7 */ /* 0x000ee400080210ff */
[----:B---3--:R-:W-:Y:S05]  /*7f00*/  @!P1 BRA `(.L_x_56) ;  /* 0xfffffffc00f09947 */ /* 0x008fea000383ffff */
[----:B------:R-:W-:Y:S05]  /*7f10*/  BRA `(.L_x_145) ;  /* 0xffffffb000847947 */ /* 0x000fea000383ffff */
.L_x_59:
[----:B------:R-:W-:-:S07]  /*7f20*/  MOV R0, UR4 ;  /* 0x0000000400007c02 */ /* 0x000fce0008000f00 */
.L_x_146:
[----:B--2---:R2:W3:Y:S02]  /*7f30*/  SYNCS.PHASECHK.TRANS64.TRYWAIT P0, [R0+URZ+0xb0], R2 ;  /* 0x0000b002000075a7 */ /* 0x0044e400080011ff */
[----:B---3--:R-:W-:Y:S05]  /*7f40*/  @!P0 NANOSLEEP.SYNCS 0x989680 ;  /* 0x009896800000895d */ /* 0x008fea0003900000 */
[----:B------:R-:W3:Y:S02]  /*7f50*/  @!P0 SYNCS.PHASECHK.TRANS64 P0, [R0+URZ+0xb0], R2 ;  /* 0x0000b002000085a7 */ /* 0x000ee400080010ff */
[----:B---3--:R-:W-:Y:S05]  /*7f60*/  @!P0 BRA `(.L_x_146) ;  /* 0xfffffffc00f08947 */ /* 0x008fea000383ffff */
[----:B------:R-:W-:Y:S05]  /*7f70*/  BRA `(.L_x_58) ;  /* 0xffffffb000d87947 */ /* 0x000fea000383ffff */
.L_x_66:
[----:B-1----:R1:W2:Y:S02]  /*7f80*/  SYNCS.PHASECHK.TRANS64.TRYWAIT P1, [R0+URZ+0xa0], R2 ;  /* 0x0000a002000075a7 */ /* 0x0022a400080211ff */
[----:B--2---:R-:W-:Y:S05]  /*7f90*/  @!P1 NANOSLEEP.SYNCS 0x989680 ;  /* 0x009896800000995d */ /* 0x004fea0003900000 */
[----:B------:R-:W2:Y:S02]  /*7fa0*/  @!P1 SYNCS.PHASECHK.TRANS64 P1, [R0+URZ+0xa0], R2 ;  /* 0x0000a002000095a7 */ /* 0x000ea400080210ff */
[----:B--2---:R-:W-:Y:S05]  /*7fb0*/  @!P1 BRA `(.L_x_66) ;  /* 0xfffffffc00f09947 */ /* 0x004fea000383ffff */
[----:B------:R-:W-:Y:S05]  /*7fc0*/  BRA `(.L_x_147) ;  /* 0xffffffb8006c7947 */ /* 0x000fea000383ffff */
.L_x_67:
[----:B------:R-:W-:-:S07]  /*7fd0*/  MOV R2, UR46 ;  /* 0x0000002e00027c02 */ /* 0x000fce0008000f00 */
.L_x_148:
[----:B-1----:R1:W2:Y:S02]  /*7fe0*/  SYNCS.PHASECHK.TRANS64.TRYWAIT P0, [R2+URZ+0xe0], R0 ;  /* 0x0000e000020075a7 */ /* 0x0022a400080011ff */
[----:B--2---:R-:W-:Y:S05]  /*7ff0*/  @!P0 NANOSLEEP.SYNCS 0x989680 ;  /* 0x009896800000895d */ /* 0x004fea0003900000 */
[----:B------:R-:W2:Y:S02]  /*8000*/  @!P0 SYNCS.PHASECHK.TRANS64 P0, [R2+URZ+0xe0], R0 ;  /* 0x0000e000020085a7 */ /* 0x000ea400080010ff */
[----:B--2---:R-:W-:Y:S05]  /*8010*/  @!P0 BRA `(.L_x_148) ;  /* 0xfffffffc00f08947 */ /* 0x004fea000383ffff */
[----:B------:R-:W-:Y:S05]  /*8020*/  BRA `(.L_x_149) ;  /* 0xffffffb800bc7947 */ /* 0x000fea000383ffff */
.L_x_70:
[----:B------:R-:W-:Y:S07]  /*8030*/  MOV R0, UR7 ;  /* 0x0000000700007c02 */ /* 0x000fee0008000f00 */
.L_x_150:
[----:B-1----:R1:W2:Y:S02]  /*8040*/  SYNCS.PHASECHK.TRANS64.TRYWAIT P0, [R0+URZ], R2 ;  /* 0x00000002000075a7 */ /* 0x0022a400080011ff */
[----:B--2---:R-:W-:Y:S05]  /*8050*/  @!P0 NANOSLEEP.SYNCS 0x989680 ;  /* 0x009896800000895d */ /* 0x004fea0003900000 */
[----:B------:R-:W2:Y:S02]  /*8060*/  @!P0 SYNCS.PHASECHK.TRANS64 P0, [R0+URZ], R2 ;  /* 0x00000002000085a7 */ /* 0x000ea400080010ff */
[----:B--2---:R-:W-:Y:S05]  /*8070*/  @!P0 BRA `(.L_x_150) ;  /* 0xfffffffc00f08947 */ /* 0x004fea000383ffff */
[----:B------:R-:W-:Y:S05]  /*8080*/  BRA `(.L_x_69) ;  /* 0xffffffb800d87947 */ /* 0x000fea000383ffff */
.L_x_73:
[----:B------:R-:W-:-:S07]  /*8090*/  MOV R0, UR4 ;  /* 0x0000000400007c02 */ /* 0x000fce0008000f00 */
.L_x_151:
[----:B--2---:R2:W4:Y:S02]  /*80a0*/  SYNCS.PHASECHK.TRANS64.TRYWAIT P0, [R0+URZ], R2 ;  /* 0x00000002000075a7 */ /* 0x00452400080011ff */
[----:B----4-:R-:W-:Y:S05]  /*80b0*/  @!P0 NANOSLEEP.SYNCS 0x989680 ;  /* 0x009896800000895d */ /* 0x010fea0003900000 */
[----:B------:R-:W4:Y:S02]  /*80c0*/  @!P0 SYNCS.PHASECHK.TRANS64 P0, [R0+URZ], R2 ;  /* 0x00000002000085a7 */ /* 0x000f2400080010ff */
[----:B----4-:R-:W-:Y:S05]  /*80d0*/  @!P0 BRA `(.L_x_151) ;  /* 0xfffffffc00f08947 */ /* 0x010fea000383ffff */
[----:B------:R-:W-:Y:S05]  /*80e0*/  BRA `(.L_x_152) ;  /* 0xffffffc000047947 */ /* 0x000fea000383ffff */
.L_x_74:
[----:B------:R-:W-:-:S07]  /*80f0*/  MOV R0, UR5 ;  /* 0x0000000500007c02 */ /* 0x000fce0008000f00 */
.L_x_153:
[----:B-1----:R1:W2:Y:S02]  /*8100*/  SYNCS.PHASECHK.TRANS64.TRYWAIT P0, [R0+URZ], R3 ;  /* 0x00000003000075a7 */ /* 0x0022a400080011ff */
[----:B--2---:R-:W-:Y:S05]  /*8110*/  @!P0 NANOSLEEP.SYNCS 0x989680 ;  /* 0x009896800000895d */ /* 0x004fea0003900000 */
[----:B------:R-:W2:Y:S02]  /*8120*/  @!P0 SYNCS.PHASECHK.TRANS64 P0, [R0+URZ], R3 ;  /* 0x00000003000085a7 */ /* 0x000ea400080010ff */
[----:B--2---:R-:W-:Y:S05]  /*8130*/  @!P0 BRA `(.L_x_153) ;  /* 0xfffffffc00f08947 */ /* 0x004fea000383ffff */
[----:B------:R-:W-:Y:S05]  /*8140*/  BRA `(.L_x_154) ;  /* 0xffffffc000107947 */ /* 0x000fea000383ffff */
.L_x_75:
[----:B------:R-:W-:-:S07]  /*8150*/  MOV R0, UR5 ;  /* 0x0000000500007c02 */ /* 0x000fce0008000f00 */
.L_x_155:
[----:B-1----:R1:W2:Y:S02]  /*8160*/  SYNCS.PHASECHK.TRANS64.TRYWAIT P0, [R0+URZ], R3 ;  /* 0x00000003000075a7 */ /* 0x0022a400080011ff */
[----:B--2---:R-:W-:Y:S05]  /*8170*/  @!P0 NANOSLEEP.SYNCS 0x989680 ;  /* 0x009896800000895d */ /* 0x004fea0003900000 */
[----:B------:R-:W2:Y:S02]  /*8180*/  @!P0 SYNCS.PHASECHK.TRANS64 P0, [R0+URZ], R3 ;  /* 0x00000003000085a7 */ /* 0x000ea400080010ff */
[----:B--2---:R-:W-:Y:S05]  /*8190*/  @!P0 BRA `(.L_x_155) ;  /* 0xfffffffc00f08947 */ /* 0x004fea000383ffff */
[----:B------:R-:W-:Y:S05]  /*81a0*/  BRA `(.L_x_156) ;  /* 0xffffffc0001c7947 */ /* 0x000fea000383ffff */
.L_x_76:
[----:B-1----:R-:W-:-:S07]  /*81b0*/  MOV R0, UR4 ;  /* 0x0000000400007c02 */ /* 0x002fce0008000f00 */
.L_x_157:
[----:B-1----:R1:W2:Y:S02]  /*81c0*/  SYNCS.PHASECHK.TRANS64.TRYWAIT P0, [R0+URZ], R2 ;  /* 0x00000002000075a7 */ /* 0x0022a400080011ff */
[----:B--2---:R-:W-:Y:S05]  /*81d0*/  @!P0 NANOSLEEP.SYNCS 0x989680 ;  /* 0x009896800000895d */ /* 0x004fea0003900000 */
[----:B------:R-:W2:Y:S02]  /*81e0*/  @!P0 SYNCS.PHASECHK.TRANS64 P0, [R0+URZ], R2 ;  /* 0x00000002000085a7 */ /* 0x000ea400080010ff */
[----:B--2---:R-:W-:Y:S05]  /*81f0*/  @!P0 BRA `(.L_x_157) ;  /* 0xfffffffc00f08947 */ /* 0x004fea000383ffff */
[----:B------:R-:W-:Y:S05]  /*8200*/  BRA `(.L_x_158) ;  /* 0xffffffc000287947 */ /* 0x000fea000383ffff */
.L_x_81:
[----:B---3--:R3:W4:Y:S02]  /*8210*/  SYNCS.PHASECHK.TRANS64.TRYWAIT P0, [R12+URZ+0xa0], R0 ;  /* 0x0000a0000c0075a7 */ /* 0x00872400080011ff */
[----:B----4-:R-:W-:Y:S05]  /*8220*/  @!P0 NANOSLEEP.SYNCS 0x989680 ;  /* 0x009896800000895d */ /* 0x010fea0003900000 */
[----:B------:R-:W4:Y:S02]  /*8230*/  @!P0 SYNCS.PHASECHK.TRANS64 P0, [R12+URZ+0xa0], R0 ;  /* 0x0000a0000c0085a7 */ /* 0x000f2400080010ff */
[----:B----4-:R-:W-:Y:S05]  /*8240*/  @!P0 BRA `(.L_x_81) ;  /* 0xfffffffc00f08947 */ /* 0x010fea000383ffff */
[----:B------:R-:W-:Y:S05]  /*8250*/  BRA `(.L_x_159) ;  /* 0xffffffc400387947 */ /* 0x000fea000383ffff */
.L_x_84:
[----:B-1----:R-:W-:Y:S07]  /*8260*/  MOV R0, UR24 ;  /* 0x0000001800007c02 */ /* 0x002fee0008000f00 */
.L_x_160:
[----:B-1----:R1:W3:Y:S02]  /*8270*/  SYNCS.PHASECHK.TRANS64.TRYWAIT P2, [R0+URZ+0x98], R6 ;  /* 0x00009806000075a7 */ /* 0x0022e400080411ff */
[----:B---3--:R-:W-:Y:S05]  /*8280*/  @!P2 NANOSLEEP.SYNCS 0x989680 ;  /* 0x009896800000a95d */ /* 0x008fea0003900000 */
[----:B------:R-:W3:Y:S02]  /*8290*/  @!P2 SYNCS.PHASECHK.TRANS64 P2, [R0+URZ+0x98], R6 ;  /* 0x000098060000a5a7 */ /* 0x000ee400080410ff */
[----:B---3--:R-:W-:Y:S05]  /*82a0*/  @!P2 BRA `(.L_x_160) ;  /* 0xfffffffc00f0a947 */ /* 0x008fea000383ffff */
[----:B------:R-:W-:Y:S05]  /*82b0*/  BRA `(.L_x_83) ;  /* 0xffffffc8009c7947 */ /* 0x000fea000383ffff */
.L_x_87:
[----:B------:R-:W-:Y:S07]  /*82c0*/  MOV R0, UR4 ;  /* 0x0000000400007c02 */ /* 0x000fee0008000f00 */
.L_x_161:
[----:B-1----:R1:W3:Y:S02]  /*82d0*/  SYNCS.PHASECHK.TRANS64.TRYWAIT P0, [R0+URZ+0x78], R9 ;  /* 0x00007809000075a7 */ /* 0x0022e400080011ff */
[----:B---3--:R-:W-:Y:S05]  /*82e0*/  @!P0 NANOSLEEP.SYNCS 0x989680 ;  /* 0x009896800000895d */ /* 0x008fea0003900000 */
[----:B------:R-:W3:Y:S02]  /*82f0*/  @!P0 SYNCS.PHASECHK.TRANS64 P0, [R0+URZ+0x78], R9 ;  /* 0x00007809000085a7 */ /* 0x000ee400080010ff */
[----:B---3--:R-:W-:Y:S05]  /*8300*/  @!P0 BRA `(.L_x_161) ;  /* 0xfffffffc00f08947 */ /* 0x008fea000383ffff */
[----:B------:R-:W-:Y:S05]  /*8310*/  BRA `(.L_x_162) ;  /* 0xffffffc800fc7947 */ /* 0x000fea000383ffff */
.L_x_88:
[----:B------:R-:W-:Y:S07]  /*8320*/  MOV R6, UR5 ;  /* 0x0000000500067c02 */ /* 0x000fee0008000f00 */
.L_x_163:
[----:B-1----:R1:W3:Y:S02]  /*8330*/  SYNCS.PHASECHK.TRANS64.TRYWAIT P0, [R6+URZ+0x78], R0 ;  /* 0x00007800060075a7 */ /* 0x0022e400080011ff */
[----:B---3--:R-:W-:Y:S05]  /*8340*/  @!P0 NANOSLEEP.SYNCS 0x989680 ;  /* 0x009896800000895d */ /* 0x008fea0003900000 */
[----:B------:R-:W3:Y:S02]  /*8350*/  @!P0 SYNCS.PHASECHK.TRANS64 P0, [R6+URZ+0x78], R0 ;  /* 0x00007800060085a7 */ /* 0x000ee400080010ff */
[----:B---3--:R-:W-:Y:S05]  /*8360*/  @!P0 BRA `(.L_x_163) ;  /* 0xfffffffc00f08947 */ /* 0x008fea000383ffff */
[----:B------:R-:W-:Y:S05]  /*8370*/  BRA `(.L_x_164) ;  /* 0xffffffcc00587947 */ /* 0x000fea000383ffff */
.L_x_90:
[----:B------:R-:W-:-:S07]  /*8380*/  MOV R0, UR4 ;  /* 0x0000000400007c02 */ /* 0x000fce0008000f00 */
.L_x_165:
[----:B-1----:R1:W4:Y:S02]  /*8390*/  SYNCS.PHASECHK.TRANS64.TRYWAIT P0, [R0+URZ], R2 ;  /* 0x00000002000075a7 */ /* 0x00232400080011ff */
[----:B----4-:R-:W-:Y:S05]  /*83a0*/  @!P0 NANOSLEEP.SYNCS 0x989680 ;  /* 0x009896800000895d */ /* 0x010fea0003900000 */
[----:B------:R-:W4:Y:S02]  /*83b0*/  @!P0 SYNCS.PHASECHK.TRANS64 P0, [R0+URZ], R2 ;  /* 0x00000002000085a7 */ /* 0x000f2400080010ff */
[----:B----4-:R-:W-:Y:S05]  /*83c0*/  @!P0 BRA `(.L_x_165) ;  /* 0xfffffffc00f08947 */ /* 0x010fea000383ffff */
[----:B------:R-:W-:Y:S05]  /*83d0*/  BRA `(.L_x_166) ;  /* 0xffffffcc00e87947 */ /* 0x000fea000383ffff */
.L_x_91:
[----:B------:R-:W-:-:S07]  /*83e0*/  MOV R0, UR5 ;  /* 0x0000000500007c02 */ /* 0x000fce0008000f00 */
.L_x_167:
[----:B-1----:R1:W4:Y:S02]  /*83f0*/  SYNCS.PHASECHK.TRANS64.TRYWAIT P0, [R0+URZ], R2 ;  /* 0x00000002000075a7 */ /* 0x00232400080011ff */
[----:B----4-:R-:W-:Y:S05]  /*8400*/  @!P0 NANOSLEEP.SYNCS 0x989680 ;  /* 0x009896800000895d */ /* 0x010fea0003900000 */
[----:B------:R-:W4:Y:S02]  /*8410*/  @!P0 SYNCS.PHASECHK.TRANS64 P0, [R0+URZ], R2 ;  /* 0x00000002000085a7 */ /* 0x000f2400080010ff */
[----:B----4-:R-:W-:Y:S05]  /*8420*/  @!P0 BRA `(.L_x_167) ;  /* 0xfffffffc00f08947 */ /* 0x010fea000383ffff */
[----:B------:R-:W-:Y:S05]  /*8430*/  BRA `(.L_x_168) ;  /* 0xffffffcc00f47947 */ /* 0x000fea000383ffff */
.L_x_93:
[----:B-1----:R1:W2:Y:S02]  /*8440*/  SYNCS.PHASECHK.TRANS64.TRYWAIT P0, [R0+URZ+0xa0], R2 ;  /* 0x0000a002000075a7 */ /* 0x0022a400080011ff */
[----:B--2---:R-:W-:Y:S05]  /*8450*/  @!P0 NANOSLEEP.SYNCS 0x989680 ;  /* 0x009896800000895d */ /* 0x004fea0003900000 */
[----:B------:R-:W2:Y:S02]  /*8460*/  @!P0 SYNCS.PHASECHK.TRANS64 P0, [R0+URZ+0xa0], R2 ;  /* 0x0000a002000085a7 */ /* 0x000ea400080010ff */
[----:B--2---:R-:W-:Y:S05]  /*8470*/  @!P0 BRA `(.L_x_93) ;  /* 0xfffffffc00f08947 */ /* 0x004fea000383ffff */
[----:B------:R-:W-:Y:S05]  /*8480*/  BRA `(.L_x_169) ;  /* 0xffffffd000e47947 */ /* 0x000fea000383ffff */
.L_x_103:
[----:B-1----:R1:W3:Y:S02]  /*8490*/  SYNCS.PHASECHK.TRANS64.TRYWAIT P1, [R2+URZ+0x60], R0 ;  /* 0x00006000020075a7 */ /* 0x0022e400080211ff */
[----:B---3--:R-:W-:Y:S05]  /*84a0*/  @!P1 NANOSLEEP.SYNCS 0x989680 ;  /* 0x009896800000995d */ /* 0x008fea0003900000 */
[----:B------:R-:W3:Y:S02]  /*84b0*/  @!P1 SYNCS.PHASECHK.TRANS64 P1, [R2+URZ+0x60], R0 ;  /* 0x00006000020095a7 */ /* 0x000ee400080210ff */
[----:B---3--:R-:W-:Y:S05]  /*84c0*/  @!P1 BRA `(.L_x_103) ;  /* 0xfffffffc00f09947 */ /* 0x008fea000383ffff */
[----:B------:R-:W-:Y:S05]  /*84d0*/  BRA `(.L_x_102) ;  /* 0xffffffe000647947 */ /* 0x000fea000383ffff */
.L_x_105:
[----:B--2---:R2:W3:Y:S02]  /*84e0*/  SYNCS.PHASECHK.TRANS64.TRYWAIT P0, [R72+URZ+0xc0], R3 ;  /* 0x0000c003480075a7 */ /* 0x0044e400080011ff */
[----:B---3--:R-:W-:Y:S05]  /*84f0*/  @!P0 NANOSLEEP.SYNCS 0x989680 ;  /* 0x009896800000895d */ /* 0x008fea0003900000 */
[----:B------:R-:W3:Y:S02]  /*8500*/  @!P0 SYNCS.PHASECHK.TRANS64 P0, [R72+URZ+0xc0], R3 ;  /* 0x0000c003480085a7 */ /* 0x000ee400080010ff */
[----:B---3--:R-:W-:Y:S05]  /*8510*/  @!P0 BRA `(.L_x_105) ;  /* 0xfffffffc00f08947 */ /* 0x008fea000383ffff */
[----:B------:R-:W-:Y:S05]  /*8520*/  BRA `(.L_x_104) ;  /* 0xffffffe000dc7947 */ /* 0x000fea000383ffff */
.L_x_116:
[----:B-1----:R1:W2:Y:S02]  /*8530*/  SYNCS.PHASECHK.TRANS64.TRYWAIT P0, [R2+URZ+0x60], R73 ;  /* 0x00006049020075a7 */ /* 0x0022a400080011ff */
[----:B--2---:R-:W-:Y:S05]  /*8540*/  @!P0 NANOSLEEP.SYNCS 0x989680 ;  /* 0x009896800000895d */ /* 0x004fea0003900000 */
[----:B------:R-:W2:Y:S02]  /*8550*/  @!P0 SYNCS.PHASECHK.TRANS64 P0, [R2+URZ+0x60], R73 ;  /* 0x00006049020085a7 */ /* 0x000ea400080010ff */
[----:B--2---:R-:W-:Y:S05]  /*8560*/  @!P0 BRA `(.L_x_116) ;  /* 0xfffffffc00f08947 */ /* 0x004fea000383ffff */
[----:B------:R-:W-:Y:S05]  /*8570*/  BRA `(.L_x_115) ;  /* 0xffffffe800a87947 */ /* 0x000fea000383ffff */
        .weak           $__internal_0_$__cuda_sm10x_tcgen05_guardrail_trap_col_being_dealloced_not_returned_by_alloc
        .type           $__internal_0_$__cuda_sm10x_tcgen05_guardrail_trap_col_being_dealloced_not_returned_by_alloc,@function
        .size           $__internal_0_$__cuda_sm10x_tcgen05_guardrail_trap_col_being_dealloced_not_returned_by_alloc,($__internal_1_$__cuda_sm10x_tcgen05_guardrail_trap_phase_invalid_during_alloc - $__internal_0_$__cuda_sm10x_tcgen05_guardrail_trap_col_being_dealloced_not_returned_by_alloc)
$__internal_0_$__cuda_sm10x_tcgen05_guardrail_trap_col_being_dealloced_not_returned_by_alloc:
[----:B------:R-:W-:Y:S05]  /*8580*/  BPT.TRAP 0x1 ;  /* 0x000000040000795c */ /* 0x000fea0000300000 */
[----:B------:R-:W-:-:S04]  /*8590*/  HFMA2 R3, -RZ, RZ, 0, 0 ;  /* 0x00000000ff037431 */ /* 0x000fc800000001ff */
[----:B------:R-:W-:Y:S05]  /*85a0*/  RET.REL.NODEC R2 `(_ZN7cutlass13device_kernelINS_4gemm6kernel13GemmUniversalIN4cute5tupleIJiiiiEEENS1_10collective13CollectiveMmaINS1_35MainloopSm100TmaUmmaWarpSpecializedILi6ELi2ELi4ENS5_IJNS4_1CILi2EEESB_NSA_ILi1EEEEEEEENS5_IJNSA_ILi64EEESF_SF_EEEfNS5_IJlSC_lEEEfSH_NS4_8TiledMMAINS4_8MMA_AtomIJNS4_17SM100_MMA_TF32_SSINS_10tfloat32_tESL_fLi64ELi64ELNS4_4UMMA5MajorE0ELSN_0ELNSM_7ScaleInE0ELSO_0EEEEEENS4_6LayoutINS5_IJSC_SC_SC_EEENS5_IJNSA_ILi0EEEST_ST_EEEEENS5_IJNS4_10UnderscoreESW_SW_EEEEENS4_23SM90_TMA_LOAD_MULTICASTENS4_14ComposedLayoutINS4_7SwizzleILi3ELi4ELi3EEENS4_18smem_ptr_flag_bitsILi32EEENSR_INS5_IJNSA_ILi8EEENSA_ILi32EEEEEENS5_IJS16_SC_EEEEEEEvNS4_8identityESZ_S1A_vS1B_EENS_8epilogue10collective18CollectiveEpilogueINS1D_23Sm100TmaWarpSpecializedILi3ELi2ELi16ELb1ELb0EEEJSG_NS5_IJNSR_ISF_SC_EENSR_IS16_SC_EEEEEfSH_fSH_NS1D_6fusion15FusionCallbacksIS1H_NS1L_17LinearCombinationIffffLNS_15FloatRoundStyleE2EEESG_S1K_JEEENS4_5SM1004TMEM4LOAD26SM100_TMEM_LOAD_16dp128b8xENS4_13SM90_TMA_LOADES1A_NS4_17SM75_U32x4_LDSM_NENS4_14SM90_TMA_STOREES1A_NS4_17SM90_U32x4_STSM_NENS4_39AutoVectorizingCopyWithAssumedAlignmentILi128EEEEEEvvEEEEvNT_6ParamsE) ;  /* 0xffffff7802947950 */ /* 0x000fea0003c3ffff */
        .weak           $__internal_1_$__cuda_sm10x_tcgen05_guardrail_trap_phase_invalid_during_alloc
        .type           $__internal_1_$__cuda_sm10x_tcgen05_guardrail_trap_phase_invalid_during_alloc,@function
        .size           $__internal_1_$__cuda_sm10x_tcgen05_guardrail_trap_phase_invalid_during_alloc,($__internal_2_$__cuda_sm10x_tcgen05_guardrail_trap_unallocated_columns_being_dealloced - $__internal_1_$__cuda_sm10x_tcgen05_guardrail_trap_phase_invalid_during_alloc)
$__internal_1_$__cuda_sm10x_tcgen05_guardrail_trap_phase_invalid_during_alloc:
[----:B------:R-:W-:Y:S05]  /*85b0*/  BPT.TRAP 0x1 ;  /* 0x000000040000795c */ /* 0x000fea0000300000 */
[----:B------:R-:W-:-:S04]  /*85c0*/  MOV R5, 0x0 ;  /* 0x0000000000057802 */ /* 0x000fc80000000f00 */
[----:B------:R-:W-:Y:S05]  /*85d0*/  RET.REL.NODEC R4 `(_ZN7cutlass13device_kernelINS_4gemm6kernel13GemmUniversalIN4cute5tupleIJiiiiEEENS1_10collective13CollectiveMmaINS1_35MainloopSm100TmaUmmaWarpSpecializedILi6ELi2ELi4ENS5_IJNS4_1CILi2EEESB_NSA_ILi1EEEEEEEENS5_IJNSA_ILi64EEESF_SF_EEEfNS5_IJlSC_lEEEfSH_NS4_8TiledMMAINS4_8MMA_AtomIJNS4_17SM100_MMA_TF32_SSINS_10tfloat32_tESL_fLi64ELi64ELNS4_4UMMA5MajorE0ELSN_0ELNSM_7ScaleInE0ELSO_0EEEEEENS4_6LayoutINS5_IJSC_SC_SC_EEENS5_IJNSA_ILi0EEEST_ST_EEEEENS5_IJNS4_10UnderscoreESW_SW_EEEEENS4_23SM90_TMA_LOAD_MULTICASTENS4_14ComposedLayoutINS4_7SwizzleILi3ELi4ELi3EEENS4_18smem_ptr_flag_bitsILi32EEENSR_INS5_IJNSA_ILi8EEENSA_ILi32EEEEEENS5_IJS16_SC_EEEEEEEvNS4_8identityESZ_S1A_vS1B_EENS_8epilogue10collective18CollectiveEpilogueINS1D_23Sm100TmaWarpSpecializedILi3ELi2ELi16ELb1ELb0EEEJSG_NS5_IJNSR_ISF_SC_EENSR_IS16_SC_EEEEEfSH_fSH_NS1D_6fusion15FusionCallbacksIS1H_NS1L_17LinearCombinationIffffLNS_15FloatRoundStyleE2EEESG_S1K_JEEENS4_5SM1004TMEM4LOAD26SM100_TMEM_LOAD_16dp128b8xENS4_13SM90_TMA_LOADES1A_NS4_17SM75_U32x4_LDSM_NENS4_14SM90_TMA_STOREES1A_NS4_17SM90_U32x4_STSM_NENS4_39AutoVectorizingCopyWithAssumedAlignmentILi128EEEEEEvvEEEEvNT_6ParamsE) ;  /* 0xffffff7804887950 */ /* 0x000fea0003c3ffff */
        .weak           $__internal_2_$__cuda_sm10x_tcgen05_guardrail_trap_unallocated_columns_being_dealloced
        .type           $__internal_2_$__cuda_sm10x_tcgen05_guardrail_trap_unallocated_columns_being_dealloced,@function
        .size           $__internal_2_$__cuda_sm10x_tcgen05_guardrail_trap_unallocated_columns_being_dealloced,(.L_x_171 - $__internal_2_$__cuda_sm10x_tcgen05_guardrail_trap_unallocated_columns_being_dealloced)
$__internal_2_$__cuda_sm10x_tcgen05_guardrail_trap_unallocated_columns_being_dealloced:
[----:B------:R-:W-:Y:S05]  /*85e0*/  BPT.TRAP 0x1 ;  /* 0x000000040000795c */ /* 0x000fea0000300000 */
[----:B------:R-:W-:-:S04]  /*85f0*/  HFMA2 R3, -RZ, RZ, 0, 0 ;  /* 0x00000000ff037431 */ /* 0x000fc800000001ff */
[----:B------:R-:W-:Y:S05]  /*8600*/  RET.REL.NODEC R2 `(_ZN7cutlass13device_kernelINS_4gemm6kernel13GemmUniversalIN4cute5tupleIJiiiiEEENS1_10collective13CollectiveMmaINS1_35MainloopSm100TmaUmmaWarpSpecializedILi6ELi2ELi4ENS5_IJNS4_1CILi2EEESB_NSA_ILi1EEEEEEEENS5_IJNSA_ILi64EEESF_SF_EEEfNS5_IJlSC_lEEEfSH_NS4_8TiledMMAINS4_8MMA_AtomIJNS4_17SM100_MMA_TF32_SSINS_10tfloat32_tESL_fLi64ELi64ELNS4_4UMMA5MajorE0ELSN_0ELNSM_7ScaleInE0ELSO_0EEEEEENS4_6LayoutINS5_IJSC_SC_SC_EEENS5_IJNSA_ILi0EEEST_ST_EEEEENS5_IJNS4_10UnderscoreESW_SW_EEEEENS4_23SM90_TMA_LOAD_MULTICASTENS4_14ComposedLayoutINS4_7SwizzleILi3ELi4ELi3EEENS4_18smem_ptr_flag_bitsILi32EEENSR_INS5_IJNSA_ILi8EEENSA_ILi32EEEEEENS5_IJS16_SC_EEEEEEEvNS4_8identityESZ_S1A_vS1B_EENS_8epilogue10collective18CollectiveEpilogueINS1D_23Sm100TmaWarpSpecializedILi3ELi2ELi16ELb1ELb0EEEJSG_NS5_IJNSR_ISF_SC_EENSR_IS16_SC_EEEEEfSH_fSH_NS1D_6fusion15FusionCallbacksIS1H_NS1L_17LinearCombinationIffffLNS_15FloatRoundStyleE2EEESG_S1K_JEEENS4_5SM1004TMEM4LOAD26SM100_TMEM_LOAD_16dp128b8xENS4_13SM90_TMA_LOADES1A_NS4_17SM75_U32x4_LDSM_NENS4_14SM90_TMA_STOREES1A_NS4_17SM90_U32x4_STSM_NENS4_39AutoVectorizingCopyWithAssumedAlignmentILi128EEEEEEvvEEEEvNT_6ParamsE) ;  /* 0xffffff78027c7950 */ /* 0x000fea0003c3ffff */
.L_x_170:
[----:B------:R-:W-:-:S00]  /*8610*/  BRA `(.L_x_170) ;  /* 0xfffffffc00fc7947 */ /* 0x000fc0000383ffff */
[----:B------:R-:W-:-:S00]  /*8620*/  NOP ;  /* 0x0000000000007918 */ /* 0x000fc00000000000 */
        /* <DEDUP_REMOVED lines=13> */
.L_x_171:


//--------------------- .nv.global.init           --------------------------
	.section	.nv.global.init,"aw",@progbits
.nv.global.init:
	.type		$str$27,@object
	.size		$str$27,($str$28 - $str$27)
$str$27:
        /*0000*/ 	.byte	0x28, 0x61, 0x64, 0x64, 0x72, 0x65, 0x73, 0x73, 0x20, 0x26, 0x20, 0x6d, 0x61, 0x73, 0x6b, 0x29
        /*0010*/ 	.byte	0x20, 0x3d, 0x3d, 0x20, 0x30, 0x00
	.type		$str$28,@object
	.size		$str$28,($str$26 - $str$28)
$str$28:
        /*0016*/ 	.byte	0x2f, 0x74, 0x6d, 0x70, 0x2f, 0x63, 0x75, 0x74, 0x6c, 0x61, 0x73, 0x73, 0x5f, 0x73, 0x77, 0x65
        /*0026*/ 	.byte	0x65, 0x70, 0x5f, 0x73, 0x72, 0x63, 0x2f, 0x69, 0x6e, 0x63, 0x6c, 0x75, 0x64, 0x65, 0x2f, 0x63
        /*0036*/ 	.byte	0x75, 0x74, 0x65, 0x2f, 0x70, 0x6f, 0x69, 0x6e, 0x74, 0x65, 0x72, 0x5f, 0x66, 0x6c, 0x61, 0x67
        /*0046*/ 	.byte	0x67, 0x65, 0x64, 0x2e, 0x68, 0x70, 0x70, 0x00
	.type		$str$26,@object
	.size		$str$26,($str$25 - $str$26)
$str$26:
        /*004e*/ 	.byte	0x2f, 0x74, 0x6d, 0x70, 0x2f, 0x63, 0x75, 0x74, 0x6c, 0x61, 0x73, 0x73, 0x5f, 0x73, 0x77, 0x65
        /*005e*/ 	.byte	0x65, 0x70, 0x5f, 0x73, 0x72, 0x63, 0x2f, 0x69, 0x6e, 0x63, 0x6c, 0x75, 0x64, 0x65, 0x2f, 0x63
        /*006e*/ 	.byte	0x75, 0x74, 0x65, 0x2f, 0x61, 0x74, 0x6f, 0x6d, 0x2f, 0x63, 0x6f, 0x70, 0x79, 0x5f, 0x74, 0x72
        /*007e*/ 	.byte	0x61, 0x69, 0x74, 0x73, 0x5f, 0x73, 0x6d, 0x31, 0x30, 0x30, 0x2e, 0x68, 0x70, 0x70, 0x00
	.type		$str$25,@object
	.size		$str$25,(__unnamed_1 - $str$25)
$str$25:
        /*008d*/ 	.byte	0x28, 0x28, 0x75, 0x69, 0x6e, 0x74, 0x33, 0x32, 0x5f, 0x74, 0x28, 0x74, 0x68, 0x72, 0x65, 0x61
        /*009d*/ 	.byte	0x64, 0x49, 0x64, 0x78, 0x2e, 0x78, 0x29, 0x20, 0x2f, 0x20, 0x33, 0x32, 0x29, 0x20, 0x25, 0x20
        /*00ad*/ 	.byte	0x34, 0x29, 0x20, 0x3d, 0x3d, 0x20, 0x28, 0x28, 0x28, 0x74, 0x6d, 0x65, 0x6d, 0x5f, 0x61, 0x64
        /*00bd*/ 	.byte	0x64, 0x72, 0x20, 0x3e, 0x3e, 0x20, 0x31, 0x36, 0x29, 0x20, 0x2f, 0x20, 0x33, 0x32, 0x29, 0x20
        /*00cd*/ 	.byte	0x25, 0x20, 0x34, 0x29, 0x00
	.type		__unnamed_1,@object
	.size		__unnamed_1,(__unnamed_2 - __unnamed_1)
__unnamed_1:
        /*00d2*/ 	.byte	0x61, 0x75, 0x74, 0x6f, 0x20, 0x63, 0x75, 0x74, 0x65, 0x3a, 0x3a, 0x61, 0x73, 0x5f, 0x70, 0x6f
        /* <DEDUP_REMOVED lines=23> */
        /*0252*/ 	.byte	0x3c, 0x32, 0x30, 0x34, 0x38, 0x3e, 0x3e, 0x3e, 0x3e, 0x5d, 0x00
	.type		__unnamed_2,@object
	.size		__unnamed_2,(.L_2 - __unnamed_2)
__unnamed_2:
        /* <DEDUP_REMOVED lines=45> */
        /*052d*/ 	.byte	0x3e, 0x3e, 0x3e, 0x5d, 0x00
.L_2:


//--------------------- .nv.shared._ZN7cutlass13device_kernelINS_4gemm6kernel13GemmUniversalIN4cute5tupleIJiiiiEEENS1_10collective13CollectiveMmaINS1_35MainloopSm100TmaUmmaWarpSpecializedILi6ELi2ELi4ENS5_IJNS4_1CILi2EEESB_NSA_ILi1EEEEEEEENS5_IJNSA_ILi64EEESF_SF_EEEfNS5_IJlSC_lEEEfSH_NS4_8TiledMMAINS4_8MMA_AtomIJNS4_17SM100_MMA_TF32_SSINS_10tfloat32_tESL_fLi64ELi64ELNS4_4UMMA5MajorE0ELSN_0ELNSM_7ScaleInE0ELSO_0EEEEEENS4_6LayoutINS5_IJSC_SC_SC_EEENS5_IJNSA_ILi0EEEST_ST_EEEEENS5_IJNS4_10UnderscoreESW_SW_EEEEENS4_23SM90_TMA_LOAD_MULTICASTENS4_14ComposedLayoutINS4_7SwizzleILi3ELi4ELi3EEENS4_18smem_ptr_flag_bitsILi32EEENSR_INS5_IJNSA_ILi8EEENSA_ILi32EEEEEENS5_IJS16_SC_EEEEEEEvNS4_8identityESZ_S1A_vS1B_EENS_8epilogue10collective18CollectiveEpilogueINS1D_23Sm100TmaWarpSpecializedILi3ELi2ELi16ELb1ELb0EEEJSG_NS5_IJNSR_ISF_SC_EENSR_IS16_SC_EEEEEfSH_fSH_NS1D_6fusion15FusionCallbacksIS1H_NS1L_17LinearCombinationIffffLNS_15FloatRoundStyleE2EEESG_S1K_JEEENS4_5SM1004TMEM4LOAD26SM100_TMEM_LOAD_16dp128b8xENS4_13SM90_TMA_LOADES1A_NS4_17SM75_U32x4_LDSM_NENS4_14SM90_TMA_STOREES1A_NS4_17SM90_U32x4_STSM_NENS4_39AutoVectorizingCopyWithAssumedAlignmentILi128EEEEEEvvEEEEvNT_6ParamsE --------------------------
	.section	.nv.shared._ZN7cutlass13device_kernelINS_4gemm6kernel13GemmUniversalIN4cute5tupleIJiiiiEEENS1_10collective13CollectiveMmaINS1_35MainloopSm100TmaUmmaWarpSpecializedILi6ELi2ELi4ENS5_IJNS4_1CILi2EEESB_NSA_ILi1EEEEEEEENS5_IJNSA_ILi64EEESF_SF_EEEfNS5_IJlSC_lEEEfSH_NS4_8TiledMMAINS4_8MMA_AtomIJNS4_17SM100_MMA_TF32_SSINS_10tfloat32_tESL_fLi64ELi64ELNS4_4UMMA5MajorE0ELSN_0ELNSM_7ScaleInE0ELSO_0EEEEEENS4_6LayoutINS5_IJSC_SC_SC_EEENS5_IJNSA_ILi0EEEST_ST_EEEEENS5_IJNS4_10UnderscoreESW_SW_EEEEENS4_23SM90_TMA_LOAD_MULTICASTENS4_14ComposedLayoutINS4_7SwizzleILi3ELi4ELi3EEENS4_18smem_ptr_flag_bitsILi32EEENSR_INS5_IJNSA_ILi8EEENSA_ILi32EEEEEENS5_IJS16_SC_EEEEEEEvNS4_8identityESZ_S1A_vS1B_EENS_8epilogue10collective18CollectiveEpilogueINS1D_23Sm100TmaWarpSpecializedILi3ELi2ELi16ELb1ELb0EEEJSG_NS5_IJNSR_ISF_SC_EENSR_IS16_SC_EEEEEfSH_fSH_NS1D_6fusion15FusionCallbacksIS1H_NS1L_17LinearCombinationIffffLNS_15FloatRoundStyleE2EEESG_S1K_JEEENS4_5SM1004TMEM4LOAD26SM100_TMEM_LOAD_16dp128b8xENS4_13SM90_TMA_LOADES1A_NS4_17SM75_U32x4_LDSM_NENS4_14SM90_TMA_STOREES1A_NS4_17SM90_U32x4_STSM_NENS4_39AutoVectorizingCopyWithAssumedAlignmentILi128EEEEEEvvEEEEvNT_6ParamsE,"aw",@nobits
	.sectionflags	@""
	.align	16
	.zero		1024


//--------------------- .nv.shared.reserved.0     --------------------------
	.section	.nv.shared.reserved.0,"aw",@nobits
	.weak		__nv_reservedSMEM_offset_0_alias
	.size		__nv_reservedSMEM_offset_0_alias, 0, 64
	.other		__nv_reservedSMEM_offset_0_alias,@"STO_CUDA_RESERVED_SHARED STV_DEFAULT"
__nv_reservedSMEM_offset_0_alias:
	.zero		0
.nv.shared.reserved.0:
	.zero		64
	.weak		__nv_reservedSMEM_tcgen05_partition
	.type		__nv_reservedSMEM_tcgen05_partition,@object
	.size		__nv_reservedSMEM_tcgen05_partition,(.L_0 - __nv_reservedSMEM_tcgen05_partition)
__nv_reservedSMEM_tcgen05_partition:
	.zero		32
.L_0:


//--------------------- .nv.global                --------------------------
	.section	.nv.global,"aw",@nobits
.nv.global:
	.type		_ZN40_INTERNAL_ba125f1f_4_k_cu_54b7d44f_247064cute1_E,@object
	.size		_ZN40_INTERNAL_ba125f1f_4_k_cu_54b7d44f_247064cute1_E,(_ZN40_INTERNAL_ba125f1f_4_k_cu_54b7d44f_247064cuda3std3__45__cpo6cbeginE - _ZN40_INTERNAL_ba125f1f_4_k_cu_54b7d44f_247064cute1_E)
_ZN40_INTERNAL_ba125f1f_4_k_cu_54b7d44f_247064cute1_E:
	.zero		1
	.type		_ZN40_INTERNAL_ba125f1f_4_k_cu_54b7d44f_247064cuda3std3__45__cpo6cbeginE,@object
	.size		_ZN40_INTERNAL_ba125f1f_4_k_cu_54b7d44f_247064cuda3std3__45__cpo6cbeginE,(_ZN40_INTERNAL_ba125f1f_4_k_cu_54b7d44f_247064cuda3std3__48in_placeE - _ZN40_INTERNAL_ba125f1f_4_k_cu_54b7d44f_247064cuda3std3__45__cpo6cbeginE)
_ZN40_INTERNAL_ba125f1f_4_k_cu_54b7d44f_247064cuda3std3__45__cpo6cbeginE:
	.zero		1
	.type		_ZN40_INTERNAL_ba125f1f_4_k_cu_54b7d44f_247064cuda3std3__48in_placeE,@object
	.size		_ZN40_INTERNAL_ba125f1f_4_k_cu_54b7d44f_247064cuda3std3__48in_placeE,(_ZN40_INTERNAL_ba125f1f_4_k_cu_54b7d44f_247064cuda3std6ranges3__45__cpo9iter_moveE - _ZN40_INTERNAL_ba125f1f_4_k_cu_54b7d44f_247064cuda3std3__48in_placeE)
_ZN40_INTERNAL_ba125f1f_4_k_cu_54b7d44f_247064cuda3std3__48in_placeE:
	.zero		1
	.type		_ZN40_INTERNAL_ba125f1f_4_k_cu_54b7d44f_247064cuda3std6ranges3__45__cpo9iter_moveE,@object
	.size		_ZN40_INTERNAL_ba125f1f_4_k_cu_54b7d44f_247064cuda3std6ranges3__45__cpo9iter_moveE,(_ZN40_INTERNAL_ba125f1f_4_k_cu_54b7d44f_247064cuda3std3__45__cpo5beginE - _ZN40_INTERNAL_ba125f1f_4_k_cu_54b7d44f_247064cuda3std6ranges3__45__cpo9iter_moveE)
_ZN40_INTERNAL_ba125f1f_4_k_cu_54b7d44f_247064cuda3std6ranges3__45__cpo9iter_moveE:
	.zero		1
	.type		_ZN40_INTERNAL_ba125f1f_4_k_cu_54b7d44f_247064cuda3std3__45__cpo5beginE,@object
	.size		_ZN40_INTERNAL_ba125f1f_4_k_cu_54b7d44f_247064cuda3std3__45__cpo5beginE,(_ZN40_INTERNAL_ba125f1f_4_k_cu_54b7d44f_247064cuda3std3__442_GLOBAL__N__ba125f1f_4_k_cu_54b7d44f_247066ignoreE - _ZN40_INTERNAL_ba125f1f_4_k_cu_54b7d44f_247064cuda3std3__45__cpo5beginE)
_ZN40_INTERNAL_ba125f1f_4_k_cu_54b7d44f_247064cuda3std3__45__cpo5beginE:
	.zero		1
	.type		_ZN40_INTERNAL_ba125f1f_4_k_cu_54b7d44f_247064cuda3std3__442_GLOBAL__N__ba125f1f_4_k_cu_54b7d44f_247066ignoreE,@object
	.size		_ZN40_INTERNAL_ba125f1f_4_k_cu_54b7d44f_247064cuda3std3__442_GLOBAL__N__ba125f1f_4_k_cu_54b7d44f_247066ignoreE,(_ZN40_INTERNAL_ba125f1f_4_k_cu_54b7d44f_247064cute7productE - _ZN40_INTERNAL_ba125f1f_4_k_cu_54b7d44f_247064cuda3std3__442_GLOBAL__N__ba125f1f_4_k_cu_54b7d44f_247066ignoreE)
_ZN40_INTERNAL_ba125f1f_4_k_cu_54b7d44f_247064cuda3std3__442_GLOBAL__N__ba125f1f_4_k_cu_54b7d44f_247066ignoreE:
	.zero		1
	.type		_ZN40_INTERNAL_ba125f1f_4_k_cu_54b7d44f_247064cute7productE,@object
	.size		_ZN40_INTERNAL_ba125f1f_4_k_cu_54b7d44f_247064cute7productE,(_ZN40_INTERNAL_ba125f1f_4_k_cu_54b7d44f_247064cuda3std3__45__cpo3endE - _ZN40_INTERNAL_ba125f1f_4_k_cu_54b7d44f_247064cute7productE)
_ZN40_INTERNAL_ba125f1f_4_k_cu_54b7d44f_247064cute7productE:
	.zero		1
	.type		_ZN40_INTERNAL_ba125f1f_4_k_cu_54b7d44f_247064cuda3std3__45__cpo3endE,@object
	.size		_ZN40_INTERNAL_ba125f1f_4_k_cu_54b7d44f_247064cuda3std3__45__cpo3endE,(_ZN40_INTERNAL_ba125f1f_4_k_cu_54b7d44f_247064cuda3std3__419piecewise_constructE - _ZN40_INTERNAL_ba125f1f_4_k_cu_54b7d44f_247064cuda3std3__45__cpo3endE)
_ZN40_INTERNAL_ba125f1f_4_k_cu_54b7d44f_247064cuda3std3__45__cpo3endE:
	.zero		1
	.type		_ZN40_INTERNAL_ba125f1f_4_k_cu_54b7d44f_247064cuda3std3__419piecewise_constructE,@object
	.size		_ZN40_INTERNAL_ba125f1f_4_k_cu_54b7d44f_247064cuda3std3__419piecewise_constructE,(_ZN40_INTERNAL_ba125f1f_4_k_cu_54b7d44f_247064cuda3std3__45__cpo4cendE - _ZN40_INTERNAL_ba125f1f_4_k_cu_54b7d44f_247064cuda3std3__419piecewise_constructE)
_ZN40_INTERNAL_ba125f1f_4_k_cu_54b7d44f_247064cuda3std3__419piecewise_constructE:
	.zero		1
	.type		_ZN40_INTERNAL_ba125f1f_4_k_cu_54b7d44f_247064cuda3std3__45__cpo4cendE,@object
	.size		_ZN40_INTERNAL_ba125f1f_4_k_cu_54b7d44f_247064cuda3std3__45__cpo4cendE,(_ZN40_INTERNAL_ba125f1f_4_k_cu_54b7d44f_247064cuda3std6ranges3__45__cpo4swapE - _ZN40_INTERNAL_ba125f1f_4_k_cu_54b7d44f_247064cuda3std3__45__cpo4cendE)
_ZN40_INTERNAL_ba125f1f_4_k_cu_54b7d44f_247064cuda3std3__45__cpo4cendE:
	.zero		1
	.type		_ZN40_INTERNAL_ba125f1f_4_k_cu_54b7d44f_247064cuda3std6ranges3__45__cpo4swapE,@object
	.size		_ZN40_INTERNAL_ba125f1f_4_k_cu_54b7d44f_247064cuda3std6ranges3__45__cpo4swapE,(.L_10 - _ZN40_INTERNAL_ba125f1f_4_k_cu_54b7d44f_247064cuda3std6ranges3__45__cpo4swapE)
_ZN40_INTERNAL_ba125f1f_4_k_cu_54b7d44f_247064cuda3std6ranges3__45__cpo4swapE:
	.zero		1
.L_10:


//--------------------- .nv.constant0._ZN7cutlass13device_kernelINS_4gemm6kernel13GemmUniversalIN4cute5tupleIJiiiiEEENS1_10collective13CollectiveMmaINS1_35MainloopSm100TmaUmmaWarpSpecializedILi6ELi2ELi4ENS5_IJNS4_1CILi2EEESB_NSA_ILi1EEEEEEEENS5_IJNSA_ILi64EEESF_SF_EEEfNS5_IJlSC_lEEEfSH_NS4_8TiledMMAINS4_8MMA_AtomIJNS4_17SM100_MMA_TF32_SSINS_10tfloat32_tESL_fLi64ELi64ELNS4_4UMMA5MajorE0ELSN_0ELNSM_7ScaleInE0ELSO_0EEEEEENS4_6LayoutINS5_IJSC_SC_SC_EEENS5_IJNSA_ILi0EEEST_ST_EEEEENS5_IJNS4_10UnderscoreESW_SW_EEEEENS4_23SM90_TMA_LOAD_MULTICASTENS4_14ComposedLayoutINS4_7SwizzleILi3ELi4ELi3EEENS4_18smem_ptr_flag_bitsILi32EEENSR_INS5_IJNSA_ILi8EEENSA_ILi32EEEEEENS5_IJS16_SC_EEEEEEEvNS4_8identityESZ_S1A_vS1B_EENS_8epilogue10collective18CollectiveEpilogueINS1D_23Sm100TmaWarpSpecializedILi3ELi2ELi16ELb1ELb0EEEJSG_NS5_IJNSR_ISF_SC_EENSR_IS16_SC_EEEEEfSH_fSH_NS1D_6fusion15FusionCallbacksIS1H_NS1L_17LinearCombinationIffffLNS_15FloatRoundStyleE2EEESG_S1K_JEEENS4_5SM1004TMEM4LOAD26SM100_TMEM_LOAD_16dp128b8xENS4_13SM90_TMA_LOADES1A_NS4_17SM75_U32x4_LDSM_NENS4_14SM90_TMA_STOREES1A_NS4_17SM90_U32x4_STSM_NENS4_39AutoVectorizingCopyWithAssumedAlignmentILi128EEEEEEvvEEEEvNT_6ParamsE --------------------------
	.section	.nv.constant0._ZN7cutlass13device_kernelINS_4gemm6kernel13GemmUniversalIN4cute5tupleIJiiiiEEENS1_10collective13CollectiveMmaINS1_35MainloopSm100TmaUmmaWarpSpecializedILi6ELi2ELi4ENS5_IJNS4_1CILi2EEESB_NSA_ILi1EEEEEEEENS5_IJNSA_ILi64EEESF_SF_EEEfNS5_IJlSC_lEEEfSH_NS4_8TiledMMAINS4_8MMA_AtomIJNS4_17SM100_MMA_TF32_SSINS_10tfloat32_tESL_fLi64ELi64ELNS4_4UMMA5MajorE0ELSN_0ELNSM_7ScaleInE0ELSO_0EEEEEENS4_6LayoutINS5_IJSC_SC_SC_EEENS5_IJNSA_ILi0EEEST_ST_EEEEENS5_IJNS4_10UnderscoreESW_SW_EEEEENS4_23SM90_TMA_LOAD_MULTICASTENS4_14ComposedLayoutINS4_7SwizzleILi3ELi4ELi3EEENS4_18smem_ptr_flag_bitsILi32EEENSR_INS5_IJNSA_ILi8EEENSA_ILi32EEEEEENS5_IJS16_SC_EEEEEEEvNS4_8identityESZ_S1A_vS1B_EENS_8epilogue10collective18CollectiveEpilogueINS1D_23Sm100TmaWarpSpecializedILi3ELi2ELi16ELb1ELb0EEEJSG_NS5_IJNSR_ISF_SC_EENSR_IS16_SC_EEEEEfSH_fSH_NS1D_6fusion15FusionCallbacksIS1H_NS1L_17LinearCombinationIffffLNS_15FloatRoundStyleE2EEESG_S1K_JEEENS4_5SM1004TMEM4LOAD26SM100_TMEM_LOAD_16dp128b8xENS4_13SM90_TMA_LOADES1A_NS4_17SM75_U32x4_LDSM_NENS4_14SM90_TMA_STOREES1A_NS4_17SM90_U32x4_STSM_NENS4_39AutoVectorizingCopyWithAssumedAlignmentILi128EEEEEEvvEEEEvNT_6ParamsE,"a",@progbits
	.sectionflags	@""
	.align	4
.nv.constant0._ZN7cutlass13device_kernelINS_4gemm6kernel13GemmUniversalIN4cute5tupleIJiiiiEEENS1_10collective13CollectiveMmaINS1_35MainloopSm100TmaUmmaWarpSpecializedILi6ELi2ELi4ENS5_IJNS4_1CILi2EEESB_NSA_ILi1EEEEEEEENS5_IJNSA_ILi64EEESF_SF_EEEfNS5_IJlSC_lEEEfSH_NS4_8TiledMMAINS4_8MMA_AtomIJNS4_17SM100_MMA_TF32_SSINS_10tfloat32_tESL_fLi64ELi64ELNS4_4UMMA5MajorE0ELSN_0ELNSM_7ScaleInE0ELSO_0EEEEEENS4_6LayoutINS5_IJSC_SC_SC_EEENS5_IJNSA_ILi0EEEST_ST_EEEEENS5_IJNS4_10UnderscoreESW_SW_EEEEENS4_23SM90_TMA_LOAD_MULTICASTENS4_14ComposedLayoutINS4_7SwizzleILi3ELi4ELi3EEENS4_18smem_ptr_flag_bitsILi32EEENSR_INS5_IJNSA_ILi8EEENSA_ILi32EEEEEENS5_IJS16_SC_EEEEEEEvNS4_8identityESZ_S1A_vS1B_EENS_8epilogue10collective18CollectiveEpilogueINS1D_23Sm100TmaWarpSpecializedILi3ELi2ELi16ELb1ELb0EEEJSG_NS5_IJNSR_ISF_SC_EENSR_IS16_SC_EEEEEfSH_fSH_NS1D_6fusion15FusionCallbacksIS1H_NS1L_17LinearCombinationIffffLNS_15FloatRoundStyleE2EEESG_S1K_JEEENS4_5SM1004TMEM4LOAD26SM100_TMEM_LOAD_16dp128b8xENS4_13SM90_TMA_LOADES1A_NS4_17SM75_U32x4_LDSM_NENS4_14SM90_TMA_STOREES1A_NS4_17SM90_U32x4_STSM_NENS4_39AutoVectorizingCopyWithAssumedAlignmentILi128EEEEEEvvEEEEvNT_6ParamsE:
	.zero		2944


//--------------------- SYMBOLS --------------------------

	.type		.nv.reservedSmem.offset0,@object
	.size		.nv.reservedSmem.offset0,0x4
	.type		.nv.reservedSmem.cap,@object
	.size		.nv.reservedSmem.cap,0x4
	.type		__assertfail,@function
